	.headerflags	@"EF_CUDA_TEXMODE_UNIFIED EF_CUDA_64BIT_ADDRESS EF_CUDA_ACCELERATORS EF_CUDA_SM90 EF_CUDA_VIRTUAL_SM(EF_CUDA_SM90)"
	.elftype	@"ET_EXEC"


//--------------------- .nv.info                  --------------------------
	.section	.nv.info,"",@"SHT_CUDA_INFO"
	.align	4


	//----- nvinfo : EIATTR_REGCOUNT
	.align		4
        /*0000*/ 	.byte	0x04, 0x2f
        /*0002*/ 	.short	(.L_1 - .L_0)
	.align		4
.L_0:
        /*0004*/ 	.word	index@(triton_per_fused_native_group_norm_16)
        /*0008*/ 	.word	0x00000020


	//----- nvinfo : EIATTR_MIN_STACK_SIZE
	.align		4
.L_1:
        /*000c*/ 	.byte	0x04, 0x12
        /*000e*/ 	.short	(.L_3 - .L_2)
	.align		4
.L_2:
        /*0010*/ 	.word	index@(triton_per_fused_native_group_norm_16)
        /*0014*/ 	.word	0x00000000


	//----- nvinfo : EIATTR_FRAME_SIZE
	.align		4
.L_3:
        /*0018*/ 	.byte	0x04, 0x11
        /*001a*/ 	.short	(.L_5 - .L_4)
	.align		4
.L_4:
        /*001c*/ 	.word	index@(triton_per_fused_native_group_norm_16)
        /*0020*/ 	.word	0x00000000


	//----- nvinfo : EIATTR_MIN_STACK_SIZE
	.align		4
.L_5:
        /*0024*/ 	.byte	0x04, 0x12
        /*0026*/ 	.short	(.L_7 - .L_6)
	.align		4
.L_6:
        /*0028*/ 	.word	index@(triton_per_fused_native_group_norm_16)
        /*002c*/ 	.word	0x00000000
.L_7:


//--------------------- .nv.info.triton_per_fused_native_group_norm_16 --------------------------
	.section	.nv.info.triton_per_fused_native_group_norm_16,"",@"SHT_CUDA_INFO"
	.sectionflags	@""
	.align	4


	//----- nvinfo : EIATTR_CUDA_API_VERSION
	.align		4
        /*0000*/ 	.byte	0x04, 0x37
        /*0002*/ 	.short	(.L_9 - .L_8)
.L_8:
        /*0004*/ 	.word	0x0000007c


	//----- nvinfo : EIATTR_KPARAM_INFO
	.align		4
.L_9:
        /*0008*/ 	.byte	0x04, 0x17
        /*000a*/ 	.short	(.L_11 - .L_10)
.L_10:
        /*000c*/ 	.word	0x00000000
        /*0010*/ 	.short	0x0007
        /*0012*/ 	.short	0x0034
        /*0014*/ 	.byte	0x00, 0xf0, 0x11, 0x00


	//----- nvinfo : EIATTR_KPARAM_INFO
	.align		4
.L_11:
        /*0018*/ 	.byte	0x04, 0x17
        /*001a*/ 	.short	(.L_13 - .L_12)
.L_12:
        /*001c*/ 	.word	0x00000000
        /*0020*/ 	.short	0x0006
        /*0022*/ 	.short	0x0030
        /*0024*/ 	.byte	0x00, 0xf0, 0x11, 0x00


	//----- nvinfo : EIATTR_KPARAM_INFO
	.align		4
.L_13:
        /*0028*/ 	.byte	0x04, 0x17
        /*002a*/ 	.short	(.L_15 - .L_14)
.L_14:
        /*002c*/ 	.word	0x00000000
        /*0030*/ 	.short	0x0005
        /*0032*/ 	.short	0x0028
        /*0034*/ 	.byte	0x00, 0xf4, 0x21, 0x00


	//----- nvinfo : EIATTR_KPARAM_INFO
	.align		4
.L_15:
        /*0038*/ 	.byte	0x04, 0x17
        /*003a*/ 	.short	(.L_17 - .L_16)
.L_16:
        /*003c*/ 	.word	0x00000000
        /*0040*/ 	.short	0x0004
        /*0042*/ 	.short	0x0020
        /*0044*/ 	.byte	0x00, 0xf4, 0x21, 0x00


	//----- nvinfo : EIATTR_KPARAM_INFO
	.align		4
.L_17:
        /*0048*/ 	.byte	0x04, 0x17
        /*004a*/ 	.short	(.L_19 - .L_18)
.L_18:
        /*004c*/ 	.word	0x00000000
        /*0050*/ 	.short	0x0003
        /*0052*/ 	.short	0x0018
        /*0054*/ 	.byte	0x00, 0xf4, 0x21, 0x00


	//----- nvinfo : EIATTR_KPARAM_INFO
	.align		4
.L_19:
        /*0058*/ 	.byte	0x04, 0x17
        /*005a*/ 	.short	(.L_21 - .L_20)
.L_20:
        /*005c*/ 	.word	0x00000000
        /*0060*/ 	.short	0x0002
        /*0062*/ 	.short	0x0010
        /*0064*/ 	.byte	0x00, 0xf4, 0x21, 0x00


	//----- nvinfo : EIATTR_KPARAM_INFO
	.align		4
.L_21:
        /*0068*/ 	.byte	0x04, 0x17
        /*006a*/ 	.short	(.L_23 - .L_22)
.L_22:
        /*006c*/ 	.word	0x00000000
        /*0070*/ 	.short	0x0001
        /*0072*/ 	.short	0x0008
        /*0074*/ 	.byte	0x00, 0xf4, 0x21, 0x00


	//----- nvinfo : EIATTR_KPARAM_INFO
	.align		4
.L_23:
        /*0078*/ 	.byte	0x04, 0x17
        /*007a*/ 	.short	(.L_25 - .L_24)
.L_24:
        /*007c*/ 	.word	0x00000000
        /*0080*/ 	.short	0x0000
        /*0082*/ 	.short	0x0000
        /*0084*/ 	.byte	0x00, 0xf4, 0x21, 0x00


	//----- nvinfo : EIATTR_SPARSE_MMA_MASK
	.align		4
.L_25:
        /*0088*/ 	.byte	0x03, 0x50
        /*008a*/ 	.short	0x0000


	//----- nvinfo : EIATTR_MAXREG_COUNT
	.align		4
        /*008c*/ 	.byte	0x03, 0x1b
        /*008e*/ 	.short	0x00ff


	//----- nvinfo : EIATTR_COOP_GROUP_MASK_REGIDS
	.align		4
        /*0090*/ 	.byte	0x04, 0x29
        /*0092*/ 	.short	(.L_27 - .L_26)


	//   ....[0]....
.L_26:
        /*0094*/ 	.word	0xffffffff


	//   ....[1]....
        /*0098*/ 	.word	0xffffffff


	//   ....[2]....
        /*009c*/ 	.word	0xffffffff


	//   ....[3]....
        /*00a0*/ 	.word	0xffffffff


	//   ....[4]....
        /*00a4*/ 	.word	0xffffffff


	//   ....[5]....
        /*00a8*/ 	.word	0xffffffff


	//   ....[6]....
        /*00ac*/ 	.word	0xffffffff


	//   ....[7]....
        /*00b0*/ 	.word	0xffffffff


	//   ....[8]....
        /*00b4*/ 	.word	0xffffffff


	//   ....[9]....
        /*00b8*/ 	.word	0xffffffff


	//   ....[10]....
        /*00bc*/ 	.word	0xffffffff


	//   ....[11]....
        /*00c0*/ 	.word	0xffffffff


	//   ....[12]....
        /*00c4*/ 	.word	0xffffffff


	//   ....[13]....
        /*00c8*/ 	.word	0xffffffff


	//   ....[14]....
        /*00cc*/ 	.word	0xffffffff


	//   ....[15]....
        /*00d0*/ 	.word	0xffffffff


	//   ....[16]....
        /*00d4*/ 	.word	0xffffffff


	//   ....[17]....
        /*00d8*/ 	.word	0xffffffff


	//   ....[18]....
        /*00dc*/ 	.word	0xffffffff


	//   ....[19]....
        /*00e0*/ 	.word	0xffffffff


	//   ....[20]....
        /*00e4*/ 	.word	0xffffffff


	//   ....[21]....
        /*00e8*/ 	.word	0xffffffff


	//   ....[22]....
        /*00ec*/ 	.word	0xffffffff


	//   ....[23]....
        /*00f0*/ 	.word	0xffffffff


	//   ....[24]....
        /*00f4*/ 	.word	0xffffffff


	//   ....[25]....
        /*00f8*/ 	.word	0xffffffff


	//   ....[26]....
        /*00fc*/ 	.word	0xffffffff


	//   ....[27]....
        /*0100*/ 	.word	0xffffffff


	//   ....[28]....
        /*0104*/ 	.word	0xffffffff


	//   ....[29]....
        /*0108*/ 	.word	0xffffffff


	//   ....[30]....
        /*010c*/ 	.word	0xffffffff


	//   ....[31]....
        /*0110*/ 	.word	0xffffffff


	//   ....[32]....
        /*0114*/ 	.word	0xffffffff


	//   ....[33]....
        /*0118*/ 	.word	0xffffffff


	//   ....[34]....
        /*011c*/ 	.word	0xffffffff


	//   ....[35]....
        /*0120*/ 	.word	0xffffffff


	//   ....[36]....
        /*0124*/ 	.word	0xffffffff


	//   ....[37]....
        /*0128*/ 	.word	0xffffffff


	//   ....[38]....
        /*012c*/ 	.word	0xffffffff


	//   ....[39]....
        /*0130*/ 	.word	0xffffffff


	//   ....[40]....
        /*0134*/ 	.word	0xffffffff


	//   ....[41]....
        /*0138*/ 	.word	0xffffffff


	//   ....[42]....
        /*013c*/ 	.word	0xffffffff


	//   ....[43]....
        /*0140*/ 	.word	0xffffffff


	//   ....[44]....
        /*0144*/ 	.word	0xffffffff


	//   ....[45]....
        /*0148*/ 	.word	0xffffffff


	//   ....[46]....
        /*014c*/ 	.word	0xffffffff


	//   ....[47]....
        /*0150*/ 	.word	0xffffffff


	//   ....[48]....
        /*0154*/ 	.word	0xffffffff


	//   ....[49]....
        /*0158*/ 	.word	0xffffffff


	//   ....[50]....
        /*015c*/ 	.word	0xffffffff


	//   ....[51]....
        /*0160*/ 	.word	0xffffffff


	//   ....[52]....
        /*0164*/ 	.word	0xffffffff


	//   ....[53]....
        /*0168*/ 	.word	0xffffffff


	//----- nvinfo : EIATTR_COOP_GROUP_INSTR_OFFSETS
	.align		4
.L_27:
        /*016c*/ 	.byte	0x04, 0x28
        /*016e*/ 	.short	(.L_29 - .L_28)


	//   ....[0]....
.L_28:
        /*0170*/ 	.word	0x00000270


	//   ....[1]....
        /*0174*/ 	.word	0x000002c0


	//   ....[2]....
        /*0178*/ 	.word	0x000002f0


	//   ....[3]....
        /*017c*/ 	.word	0x00000330


	//   ....[4]....
        /*0180*/ 	.word	0x000003e0


	//   ....[5]....
        /*0184*/ 	.word	0x000004c0


	//   ....[6]....
        /*0188*/ 	.word	0x00000500


	//   ....[7]....
        /*018c*/ 	.word	0x00000520


	//   ....[8]....
        /*0190*/ 	.word	0x00000540


	//   ....[9]....
        /*0194*/ 	.word	0x000005e0


	//   ....[10]....
        /*0198*/ 	.word	0x000006a0


	//   ....[11]....
        /*019c*/ 	.word	0x00000700


	//   ....[12]....
        /*01a0*/ 	.word	0x000007b0


	//   ....[13]....
        /*01a4*/ 	.word	0x000007e0


	//   ....[14]....
        /*01a8*/ 	.word	0x00000890


	//   ....[15]....
        /*01ac*/ 	.word	0x00000920


	//   ....[16]....
        /*01b0*/ 	.word	0x00000980


	//   ....[17]....
        /*01b4*/ 	.word	0x00000a60


	//   ....[18]....
        /*01b8*/ 	.word	0x00000a90


	//   ....[19]....
        /*01bc*/ 	.word	0x00000ae0


	//   ....[20]....
        /*01c0*/ 	.word	0x00000b60


	//   ....[21]....
        /*01c4*/ 	.word	0x00000c10


	//   ....[22]....
        /*01c8*/ 	.word	0x00000c90


	//   ....[23]....
        /*01cc*/ 	.word	0x00000ce0


	//   ....[24]....
        /*01d0*/ 	.word	0x00000d10


	//   ....[25]....
        /*01d4*/ 	.word	0x00000d60


	//   ....[26]....
        /*01d8*/ 	.word	0x00000e50


	//   ....[27]....
        /*01dc*/ 	.word	0x00000e90


	//   ....[28]....
        /*01e0*/ 	.word	0x00000ec0


	//   ....[29]....
        /*01e4*/ 	.word	0x00000fe0


	//   ....[30]....
        /*01e8*/ 	.word	0x00001020


	//   ....[31]....
        /*01ec*/ 	.word	0x000010a0


	//   ....[32]....
        /*01f0*/ 	.word	0x00001160


	//   ....[33]....
        /*01f4*/ 	.word	0x00001170


	//   ....[34]....
        /*01f8*/ 	.word	0x000011b0


	//   ....[35]....
        /*01fc*/ 	.word	0x000012b0


	//   ....[36]....
        /*0200*/ 	.word	0x000012e0


	//   ....[37]....
        /*0204*/ 	.word	0x00001320


	//   ....[38]....
        /*0208*/ 	.word	0x00001440


	//   ....[39]....
        /*020c*/ 	.word	0x00001470


	//   ....[40]....
        /*0210*/ 	.word	0x00001490


	//   ....[41]....
        /*0214*/ 	.word	0x000015c0


	//   ....[42]....
        /*0218*/ 	.word	0x00001620


	//   ....[43]....
        /*021c*/ 	.word	0x00001670


	//   ....[44]....
        /*0220*/ 	.word	0x000016e0


	//   ....[45]....
        /*0224*/ 	.word	0x000016f0


	//   ....[46]....
        /*0228*/ 	.word	0x000018a0


	//   ....[47]....
        /*022c*/ 	.word	0x000018c0


	//   ....[48]....
        /*0230*/ 	.word	0x00001a40


	//   ....[49]....
        /*0234*/ 	.word	0x00001a50


	//   ....[50]....
        /*0238*/ 	.word	0x00001a60


	//   ....[51]....
        /*023c*/ 	.word	0x00001ae0


	//   ....[52]....
        /*0240*/ 	.word	0x00001be0


	//   ....[53]....
        /*0244*/ 	.word	0x00001c50


	//----- nvinfo : EIATTR_EXIT_INSTR_OFFSETS
	.align		4
.L_29:
        /*0248*/ 	.byte	0x04, 0x1c
        /*024a*/ 	.short	(.L_31 - .L_30)


	//   ....[0]....
.L_30:
        /*024c*/ 	.word	0x00001f80


	//   ....[1]....
        /*0250*/ 	.word	0x00001fd0


	//----- nvinfo : EIATTR_REQNTID
	.align		4
.L_31:
        /*0254*/ 	.byte	0x04, 0x10
        /*0256*/ 	.short	(.L_33 - .L_32)
.L_32:
        /*0258*/ 	.word	0x00000080
        /*025c*/ 	.word	0x00000001
        /*0260*/ 	.word	0x00000001


	//----- nvinfo : EIATTR_CBANK_PARAM_SIZE
	.align		4
.L_33:
        /*0264*/ 	.byte	0x03, 0x19
        /*0266*/ 	.short	0x0038


	//----- nvinfo : EIATTR_PARAM_CBANK
	.align		4
        /*0268*/ 	.byte	0x04, 0x0a
        /*026a*/ 	.short	(.L_35 - .L_34)
	.align		4
.L_34:
        /*026c*/ 	.word	index@(.nv.constant0.triton_per_fused_native_group_norm_16)
        /*0270*/ 	.short	0x0210
        /*0272*/ 	.short	0x0038


	//----- nvinfo : EIATTR_SW_WAR
	.align		4
.L_35:
        /*0274*/ 	.byte	0x04, 0x36
        /*0276*/ 	.short	(.L_37 - .L_36)
.L_36:
        /*0278*/ 	.word	0x00000008
.L_37:


//--------------------- .nv.callgraph             --------------------------
	.section	.nv.callgraph,"",@"SHT_CUDA_CALLGRAPH"
	.align	4
	.sectionentsize	8
	.align		4
        /*0000*/ 	.word	0x00000000
	.align		4
        /*0004*/ 	.word	0xffffffff
	.align		4
        /*0008*/ 	.word	0x00000000
	.align		4
        /*000c*/ 	.word	0xfffffffe
	.align		4
        /*0010*/ 	.word	0x00000000
	.align		4
        /*0014*/ 	.word	0xfffffffd
	.align		4
        /*0018*/ 	.word	0x00000000
	.align		4
        /*001c*/ 	.word	0xfffffffc


//--------------------- .text.triton_per_fused_native_group_norm_16 --------------------------
	.section	.text.triton_per_fused_native_group_norm_16,"ax",@progbits
	.sectionflags	@"SHF_BARRIERS=1"
	.align	128
        .global         triton_per_fused_native_group_norm_16
        .type           triton_per_fused_native_group_norm_16,@function
        .size           triton_per_fused_native_group_norm_16,(.L_x_1 - triton_per_fused_native_group_norm_16)
        .other          triton_per_fused_native_group_norm_16,@"STO_CUDA_ENTRY STV_DEFAULT"
triton_per_fused_native_group_norm_16:
.text.triton_per_fused_native_group_norm_16:
[----:B------:R-:W0:Y:S02]  /*0000*/  LDC R1, c[0x0][0x28] ;  /* 0x00000a00ff017b82 */ /* 0x000e240000000800 */
[----:B------:R-:W1:Y:S01]  /*0010*/  S2R R3, SR_CTAID.X ;  /* 0x0000000000037919 */ /* 0x000e620000002500 */
[----:B------:R-:W2:Y:S01]  /*0020*/  LDC.64 R8, c[0x0][0x220] ;  /* 0x00008800ff087b82 */ /* 0x000ea20000000a00 */
[----:B------:R-:W-:Y:S01]  /*0030*/  ULDC.64 UR6, c[0x0][0x208] ;  /* 0x0000820000067ab9 */ /* 0x000fe20000000a00 */
[----:B------:R-:W3:Y:S06]  /*0040*/  S2R R0, SR_TID.X ;  /* 0x0000000000007919 */ /* 0x000eec0000002100 */
[----:B------:R-:W4:Y:S08]  /*0050*/  LDC.64 R20, c[0x0][0x210] ;  /* 0x00008400ff147b82 */ /* 0x000f300000000a00 */
[----:B------:R-:W5:Y:S01]  /*0060*/  LDC.64 R22, c[0x0][0x218] ;  /* 0x00008600ff167b82 */ /* 0x000f620000000a00 */
[----:B-1----:R-:W-:-:S02]  /*0070*/  SHF.L.U32 R3, R3, 0x3, RZ ;  /* 0x0000000303037819 */ /* 0x002fc400000006ff */
[----:B---3--:R-:W-:Y:S02]  /*0080*/  SHF.L.U32 R16, R0, 0x2, RZ ;  /* 0x0000000200107819 */ /* 0x008fe400000006ff */
[----:B------:R-:W-:Y:S02]  /*0090*/  SHF.R.U32.HI R10, RZ, 0x1, R0 ;  /* 0x00000001ff0a7819 */ /* 0x000fe40000011600 */
[----:B------:R-:W-:-:S04]  /*00a0*/  LOP3.LUT R4, R3, 0x4, R16, 0xf8, !PT ;  /* 0x0000000403047812 */ /* 0x000fc800078ef810 */
[C---:B------:R-:W-:Y:S01]  /*00b0*/  ISETP.GE.AND P0, PT, R4.reuse, 0x60, PT ;  /* 0x000000600400780c */ /* 0x040fe20003f06270 */
[----:B------:R-:W-:-:S05]  /*00c0*/  IMAD.HI R5, R4, 0x2aaaaaab, RZ ;  /* 0x2aaaaaab04057827 */ /* 0x000fca00078e02ff */
[----:B------:R-:W-:-:S04]  /*00d0*/  SHF.R.U32.HI R6, RZ, 0x1f, R5 ;  /* 0x0000001fff067819 */ /* 0x000fc80000011605 */
[----:B------:R-:W-:Y:S02]  /*00e0*/  LEA.HI.SX32 R7, R5, R6, 0x1e ;  /* 0x0000000605077211 */ /* 0x000fe400078ff2ff */
[----:B------:R-:W-:-:S03]  /*00f0*/  SGXT.U32 R5, R10, 0x6 ;  /* 0x000000060a05781a */ /* 0x000fc60000000000 */
[----:B------:R-:W-:-:S04]  /*0100*/  IMAD R6, R7, -0x18, R4 ;  /* 0xffffffe807067824 */ /* 0x000fc800078e0204 */
[----:B------:R-:W-:Y:S01]  /*0110*/  IMAD R6, R5, 0x18, R6 ;  /* 0x0000001805067824 */ /* 0x000fe200078e0206 */
[----:B------:R-:W-:-:S03]  /*0120*/  CS2R R4, SRZ ;  /* 0x0000000000047805 */ /* 0x000fc6000001ff00 */
[----:B------:R-:W-:Y:S01]  /*0130*/  IMAD R13, R7, 0x600, R6 ;  /* 0x00000600070d7824 */ /* 0x000fe200078e0206 */
[----:B------:R-:W-:-:S03]  /*0140*/  CS2R R6, SRZ ;  /* 0x0000000000067805 */ /* 0x000fc6000001ff00 */
[----:B--2---:R-:W-:-:S05]  /*0150*/  IMAD.WIDE R14, R13, 0x4, R8 ;  /* 0x000000040d0e7825 */ /* 0x004fca00078e0208 */
[----:B------:R1:W2:Y:S01]  /*0160*/  @!P0 LDG.E.128 R4, desc[UR6][R14.64] ;  /* 0x000000060e048981 */ /* 0x0002a2000c1e1d00 */
[----:B------:R-:W-:Y:S02]  /*0170*/  CS2R R8, SRZ ;  /* 0x0000000000087805 */ /* 0x000fe4000001ff00 */
[----:B------:R-:W-:Y:S01]  /*0180*/  CS2R R10, SRZ ;  /* 0x00000000000a7805 */ /* 0x000fe2000001ff00 */
[----:B----4-:R-:W-:-:S05]  /*0190*/  IMAD.WIDE R20, R13, 0x4, R20 ;  /* 0x000000040d147825 */ /* 0x010fca00078e0214 */
[----:B------:R-:W3:Y:S01]  /*01a0*/  @!P0 LDG.E.128 R8, desc[UR6][R20.64] ;  /* 0x0000000614088981 */ /* 0x000ee2000c1e1d00 */
[----:B-----5:R-:W-:Y:S01]  /*01b0*/  IMAD.WIDE R22, R13, 0x4, R22 ;  /* 0x000000040d167825 */ /* 0x020fe200078e0216 */
[----:B------:R-:W-:Y:S02]  /*01c0*/  CS2R R12, SRZ ;  /* 0x00000000000c7805 */ /* 0x000fe4000001ff00 */
[----:B-1----:R-:W-:-:S06]  /*01d0*/  CS2R R14, SRZ ;  /* 0x00000000000e7805 */ /* 0x002fcc000001ff00 */
[----:B------:R-:W4:Y:S01]  /*01e0*/  @!P0 LDG.E.128 R12, desc[UR6][R22.64] ;  /* 0x00000006160c8981 */ /* 0x000f22000c1e1d00 */
[----:B------:R-:W1:Y:S01]  /*01f0*/  S2UR UR5, SR_CgaCtaId ;  /* 0x00000000000579c3 */ /* 0x000e620000008800 */
[----:B------:R-:W-:Y:S02]  /*0200*/  UMOV UR4, 0x400 ;  /* 0x0000040000047882 */ /* 0x000fe40000000000 */
[----:B-1----:R-:W-:Y:S01]  /*0210*/  UPRMT UR4, UR5, 0x654, UR4 ;  /* 0x0000065405047896 */ /* 0x002fe20008000004 */
[----:B--2---:R-:W-:Y:S02]  /*0220*/  SEL R4, R4, RZ, !P0 ;  /* 0x000000ff04047207 */ /* 0x004fe40004000000 */
[----:B------:R-:W-:Y:S02]  /*0230*/  SEL R5, R5, RZ, !P0 ;  /* 0x000000ff05057207 */ /* 0x000fe40004000000 */
[----:B------:R-:W-:Y:S02]  /*0240*/  FSEL R25, R4, RZ, !P0 ;  /* 0x000000ff04197208 */ /* 0x000fe40004000000 */
[----:B------:R-:W-:-:S02]  /*0250*/  SEL R6, R6, RZ, !P0 ;  /* 0x000000ff06067207 */ /* 0x000fc40004000000 */
[----:B---3--:R-:W-:Y:S01]  /*0260*/  SEL R8, R8, RZ, !P0 ;  /* 0x000000ff08087207 */ /* 0x008fe20004000000 */
[----:B------:R-:W1:Y:S01]  /*0270*/  SHFL.BFLY PT, R4, R25, 0x10, 0x1f ;  /* 0x0e001f0019047f89 */ /* 0x000e6200000e0000 */
[----:B------:R-:W-:Y:S02]  /*0280*/  SEL R9, R9, RZ, !P0 ;  /* 0x000000ff09097207 */ /* 0x000fe40004000000 */
[----:B------:R-:W-:Y:S02]  /*0290*/  FSEL R27, R8, RZ, !P0 ;  /* 0x000000ff081b7208 */ /* 0x000fe40004000000 */
[----:B------:R-:W-:Y:S02]  /*02a0*/  FSEL R8, R5, RZ, !P0 ;  /* 0x000000ff05087208 */ /* 0x000fe40004000000 */
[----:B------:R-:W-:Y:S01]  /*02b0*/  SEL R10, R10, RZ, !P0 ;  /* 0x000000ff0a0a7207 */ /* 0x000fe20004000000 */
[----:B------:R-:W2:Y:S01]  /*02c0*/  SHFL.BFLY PT, R20, R27, 0x10, 0x1f ;  /* 0x0e001f001b147f89 */ /* 0x000ea200000e0000 */
[----:B----4-:R-:W-:-:S02]  /*02d0*/  SEL R12, R12, RZ, !P0 ;  /* 0x000000ff0c0c7207 */ /* 0x010fc40004000000 */
[----:B------:R-:W-:Y:S01]  /*02e0*/  SEL R13, R13, RZ, !P0 ;  /* 0x000000ff0d0d7207 */ /* 0x000fe20004000000 */
[----:B------:R-:W3:Y:S01]  /*02f0*/  SHFL.BFLY PT, R21, R8, 0x10, 0x1f ;  /* 0x0e001f0008157f89 */ /* 0x000ee200000e0000 */
[----:B------:R-:W-:Y:S02]  /*0300*/  FSEL R10, R10, RZ, !P0 ;  /* 0x000000ff0a0a7208 */ /* 0x000fe40004000000 */
[----:B------:R-:W-:Y:S02]  /*0310*/  SEL R11, R11, RZ, !P0 ;  /* 0x000000ff0b0b7207 */ /* 0x000fe40004000000 */
[----:B------:R-:W-:Y:S01]  /*0320*/  SEL R15, R15, RZ, !P0 ;  /* 0x000000ff0f0f7207 */ /* 0x000fe20004000000 */
[----:B------:R-:W-:Y:S03]  /*0330*/  SHFL.BFLY PT, R29, R10, 0x10, 0x1f ;  /* 0x0e001f000a1d7f89 */ /* 0x000fe600000e0000 */
[----:B------:R-:W-:Y:S01]  /*0340*/  FSEL R15, R15, RZ, !P0 ;  /* 0x000000ff0f0f7208 */ /* 0x000fe20004000000 */
[----:B-1----:R-:W-:-:S04]  /*0350*/  FADD R19, R25, R4 ;  /* 0x0000000419137221 */ /* 0x002fc80000000000 */
[C---:B------:R-:W-:Y:S01]  /*0360*/  FMUL R24, R19.reuse, 0.25 ;  /* 0x3e80000013187820 */ /* 0x040fe20000400000 */
[C---:B------:R-:W-:Y:S02]  /*0370*/  FSETP.GEU.AND P2, PT, |R19|.reuse, 1.175494350822287508e-38, PT ;  /* 0x008000001300780b */ /* 0x040fe40003f4e200 */
[----:B------:R-:W-:Y:S01]  /*0380*/  FSETP.GT.AND P1, PT, |R19|, 8.50705917302346158658e+37, PT ;  /* 0x7e8000001300780b */ /* 0x000fe20003f24200 */
[----:B--2---:R-:W-:-:S03]  /*0390*/  FADD R20, -R27, R20 ;  /* 0x000000141b147221 */ /* 0x004fc60000000100 */
[----:B------:R-:W-:Y:S02]  /*03a0*/  FSEL R22, R24, R19, P1 ;  /* 0x0000001318167208 */ /* 0x000fe40000800000 */
[----:B------:R-:W-:Y:S01]  /*03b0*/  FSEL R24, R12, RZ, !P0 ;  /* 0x000000ff0c187208 */ /* 0x000fe20004000000 */
[----:B------:R-:W-:-:S04]  /*03c0*/  FMUL R12, R20, R20 ;  /* 0x00000014140c7220 */ /* 0x000fc80000400000 */
[----:B------:R-:W-:Y:S01]  /*03d0*/  @!P2 FMUL R22, R22, 16777216 ;  /* 0x4b8000001616a820 */ /* 0x000fe20000400000 */
[----:B------:R-:W1:Y:S01]  /*03e0*/  SHFL.BFLY PT, R23, R24, 0x10, 0x1f ;  /* 0x0e001f0018177f89 */ /* 0x000e6200000e0000 */
[----:B------:R-:W-:Y:S01]  /*03f0*/  @P1 FMUL R4, R4, 0.25 ;  /* 0x3e80000004041820 */ /* 0x000fe20000400000 */
[----:B------:R-:W-:Y:S01]  /*0400*/  FSETP.NEU.AND P1, PT, R19, RZ, PT ;  /* 0x000000ff1300720b */ /* 0x000fe20003f2d000 */
[----:B------:R2:W4:Y:S01]  /*0410*/  MUFU.RCP R5, R22 ;  /* 0x0000001600057308 */ /* 0x0005220000001000 */
[----:B------:R-:W-:Y:S01]  /*0420*/  FMUL R25, R25, R12 ;  /* 0x0000000c19197220 */ /* 0x000fe20000400000 */
[----:B------:R-:W-:Y:S01]  /*0430*/  @!P2 FMUL R4, R4, 16777216 ;  /* 0x4b8000000404a820 */ /* 0x000fe20000400000 */
[----:B--2---:R-:W-:-:S03]  /*0440*/  FSEL R22, R9, RZ, !P0 ;  /* 0x000000ff09167208 */ /* 0x004fc60004000000 */
[----:B----4-:R-:W-:Y:S01]  /*0450*/  FMUL R4, R5, R4 ;  /* 0x0000000405047220 */ /* 0x010fe20000400000 */
[----:B---3--:R-:W-:-:S04]  /*0460*/  FADD R5, R8, R21 ;  /* 0x0000001508057221 */ /* 0x008fc80000000000 */
[----:B------:R-:W-:Y:S01]  /*0470*/  FSEL R4, R4, RZ, P1 ;  /* 0x000000ff04047208 */ /* 0x000fe20000800000 */
[C---:B------:R-:W-:Y:S01]  /*0480*/  FMUL R12, R5.reuse, 0.25 ;  /* 0x3e800000050c7820 */ /* 0x040fe20000400000 */
[C---:B------:R-:W-:Y:S01]  /*0490*/  FSETP.GEU.AND P2, PT, |R5|.reuse, 1.175494350822287508e-38, PT ;  /* 0x008000000500780b */ /* 0x040fe20003f4e200 */
[----:B-1----:R-:W-:Y:S01]  /*04a0*/  FADD R9, R24, R23 ;  /* 0x0000001718097221 */ /* 0x002fe20000000000 */
[----:B------:R-:W-:Y:S01]  /*04b0*/  FSETP.GT.AND P1, PT, |R5|, 8.50705917302346158658e+37, PT ;  /* 0x7e8000000500780b */ /* 0x000fe20003f24200 */
[----:B------:R-:W1:Y:S01]  /*04c0*/  SHFL.BFLY PT, R24, R19, 0x8, 0x1f ;  /* 0x0d001f0013187f89 */ /* 0x000e6200000e0000 */
[----:B------:R-:W-:Y:S01]  /*04d0*/  FFMA R20, R20, R4, R27 ;  /* 0x0000000414147223 */ /* 0x000fe2000000001b */
[----:B------:R-:W-:Y:S01]  /*04e0*/  FFMA R9, R4, R25, R9 ;  /* 0x0000001904097223 */ /* 0x000fe20000000009 */
[----:B------:R-:W-:Y:S01]  /*04f0*/  FSEL R28, R12, R5, P1 ;  /* 0x000000050c1c7208 */ /* 0x000fe20000800000 */
[----:B------:R-:W2:Y:S01]  /*0500*/  SHFL.BFLY PT, R27, R22, 0x10, 0x1f ;  /* 0x0e001f00161b7f89 */ /* 0x000ea200000e0000 */
[----:B------:R-:W-:-:S03]  /*0510*/  FSEL R12, R13, RZ, !P0 ;  /* 0x000000ff0d0c7208 */ /* 0x000fc60004000000 */
[----:B------:R-:W-:Y:S02]  /*0520*/  SHFL.BFLY PT, R26, R5, 0x8, 0x1f ;  /* 0x0d001f00051a7f89 */ /* 0x000fe400000e0000 */
[----:B------:R-:W-:Y:S02]  /*0530*/  @!P2 FMUL R28, R28, 16777216 ;  /* 0x4b8000001c1ca820 */ /* 0x000fe40000400000 */
[----:B------:R-:W3:Y:S01]  /*0540*/  SHFL.BFLY PT, R13, R12, 0x10, 0x1f ;  /* 0x0e001f000c0d7f89 */ /* 0x000ee200000e0000 */
[----:B------:R-:W-:Y:S01]  /*0550*/  @P1 FMUL R21, R21, 0.25 ;  /* 0x3e80000015151820 */ /* 0x000fe20000400000 */
[----:B------:R-:W-:Y:S02]  /*0560*/  FSETP.NEU.AND P1, PT, R5, RZ, PT ;  /* 0x000000ff0500720b */ /* 0x000fe40003f2d000 */
[----:B------:R-:W4:Y:S01]  /*0570*/  MUFU.RCP R28, R28 ;  /* 0x0000001c001c7308 */ /* 0x000f220000001000 */
[----:B------:R-:W-:Y:S01]  /*0580*/  @!P2 FMUL R21, R21, 16777216 ;  /* 0x4b8000001515a820 */ /* 0x000fe20000400000 */
[----:B-1----:R-:W-:Y:S01]  /*0590*/  FADD R4, R19, R24 ;  /* 0x0000001813047221 */ /* 0x002fe20000000000 */
[----:B--2---:R-:W-:-:S04]  /*05a0*/  FADD R27, -R22, R27 ;  /* 0x0000001b161b7221 */ /* 0x004fc80000000100 */
[----:B------:R-:W-:Y:S01]  /*05b0*/  FSETP.GEU.AND P3, PT, |R4|, 1.175494350822287508e-38, PT ;  /* 0x008000000400780b */ /* 0x000fe20003f6e200 */
[----:B----4-:R-:W-:Y:S01]  /*05c0*/  FMUL R21, R28, R21 ;  /* 0x000000151c157220 */ /* 0x010fe20000400000 */
[----:B------:R-:W-:Y:S01]  /*05d0*/  FMUL R23, R27, R27 ;  /* 0x0000001b1b177220 */ /* 0x000fe20000400000 */
[----:B------:R-:W1:Y:S01]  /*05e0*/  SHFL.BFLY PT, R28, R9, 0x8, 0x1f ;  /* 0x0d001f00091c7f89 */ /* 0x000e6200000e0000 */
[----:B---3--:R-:W-:Y:S02]  /*05f0*/  FADD R12, R12, R13 ;  /* 0x0000000d0c0c7221 */ /* 0x008fe40000000000 */
[----:B------:R-:W-:Y:S01]  /*0600*/  FSEL R21, R21, RZ, P1 ;  /* 0x000000ff15157208 */ /* 0x000fe20000800000 */
[C---:B------:R-:W-:Y:S01]  /*0610*/  FMUL R13, R4.reuse, 0.25 ;  /* 0x3e800000040d7820 */ /* 0x040fe20000400000 */
[----:B------:R-:W-:Y:S01]  /*0620*/  FSETP.GT.AND P1, PT, |R4|, 8.50705917302346158658e+37, PT ;  /* 0x7e8000000400780b */ /* 0x000fe20003f24200 */
[----:B------:R-:W-:Y:S01]  /*0630*/  FMUL R23, R8, R23 ;  /* 0x0000001708177220 */ /* 0x000fe20000400000 */
[----:B------:R-:W-:Y:S01]  /*0640*/  FADD R8, R5, R26 ;  /* 0x0000001a05087221 */ /* 0x000fe20000000000 */
[----:B------:R-:W-:Y:S01]  /*0650*/  FFMA R22, R27, R21, R22 ;  /* 0x000000151b167223 */ /* 0x000fe20000000016 */
[----:B------:R-:W-:Y:S01]  /*0660*/  FSEL R13, R13, R4, P1 ;  /* 0x000000040d0d7208 */ /* 0x000fe20000800000 */
[----:B------:R-:W-:Y:S01]  /*0670*/  FFMA R12, R21, R23, R12 ;  /* 0x00000017150c7223 */ /* 0x000fe2000000000c */
[C---:B------:R-:W-:Y:S01]  /*0680*/  FMUL R21, R8.reuse, 0.25 ;  /* 0x3e80000008157820 */ /* 0x040fe20000400000 */
[C---:B------:R-:W-:Y:S01]  /*0690*/  FSETP.GEU.AND P4, PT, |R8|.reuse, 1.175494350822287508e-38, PT ;  /* 0x008000000800780b */ /* 0x040fe20003f8e200 */
[----:B------:R-:W2:Y:S01]  /*06a0*/  SHFL.BFLY PT, R23, R22, 0x8, 0x1f ;  /* 0x0d001f0016177f89 */ /* 0x000ea200000e0000 */
[----:B------:R-:W-:Y:S01]  /*06b0*/  @!P3 FMUL R13, R13, 16777216 ;  /* 0x4b8000000d0db820 */ /* 0x000fe20000400000 */
[----:B------:R-:W-:-:S03]  /*06c0*/  FSETP.GT.AND P2, PT, |R8|, 8.50705917302346158658e+37, PT ;  /* 0x7e8000000800780b */ /* 0x000fc60003f44200 */
[----:B------:R-:W-:Y:S01]  /*06d0*/  @P1 FMUL R24, R24, 0.25 ;  /* 0x3e80000018181820 */ /* 0x000fe20000400000 */
[----:B------:R-:W-:Y:S01]  /*06e0*/  FSEL R27, R21, R8, P2 ;  /* 0x00000008151b7208 */ /* 0x000fe20001000000 */
[----:B------:R-:W3:Y:S01]  /*06f0*/  MUFU.RCP R13, R13 ;  /* 0x0000000d000d7308 */ /* 0x000ee20000001000 */
[----:B------:R-:W4:Y:S01]  /*0700*/  SHFL.BFLY PT, R21, R20, 0x8, 0x1f ;  /* 0x0d001f0014157f89 */ /* 0x000f2200000e0000 */
[----:B------:R-:W-:Y:S01]  /*0710*/  @!P3 FMUL R24, R24, 16777216 ;  /* 0x4b8000001818b820 */ /* 0x000fe20000400000 */
[----:B------:R-:W-:Y:S01]  /*0720*/  FSETP.NEU.AND P1, PT, R4, RZ, PT ;  /* 0x000000ff0400720b */ /* 0x000fe20003f2d000 */
[----:B-1----:R-:W-:Y:S01]  /*0730*/  FADD R28, R9, R28 ;  /* 0x0000001c091c7221 */ /* 0x002fe20000000000 */
[----:B------:R-:W-:-:S03]  /*0740*/  @!P4 FMUL R27, R27, 16777216 ;  /* 0x4b8000001b1bc820 */ /* 0x000fc60000400000 */
[----:B------:R-:W-:Y:S01]  /*0750*/  @P2 FMUL R26, R26, 0.25 ;  /* 0x3e8000001a1a2820 */ /* 0x000fe20000400000 */
[----:B------:R2:W1:Y:S03]  /*0760*/  MUFU.RCP R25, R27 ;  /* 0x0000001b00197308 */ /* 0x0004660000001000 */
[----:B------:R-:W-:Y:S01]  /*0770*/  @!P4 FMUL R26, R26, 16777216 ;  /* 0x4b8000001a1ac820 */ /* 0x000fe20000400000 */
[----:B---3--:R-:W-:Y:S01]  /*0780*/  FMUL R24, R13, R24 ;  /* 0x000000180d187220 */ /* 0x008fe20000400000 */
[----:B------:R-:W-:Y:S01]  /*0790*/  FSEL R13, R6, RZ, !P0 ;  /* 0x000000ff060d7208 */ /* 0x000fe20004000000 */
[----:B--2---:R-:W-:Y:S02]  /*07a0*/  FADD R27, -R22, R23 ;  /* 0x00000017161b7221 */ /* 0x004fe40000000100 */
[----:B------:R-:W-:Y:S01]  /*07b0*/  SHFL.BFLY PT, R23, R12, 0x8, 0x1f ;  /* 0x0d001f000c177f89 */ /* 0x000fe200000e0000 */
[----:B------:R-:W-:-:S02]  /*07c0*/  FSEL R9, R24, RZ, P1 ;  /* 0x000000ff18097208 */ /* 0x000fc40000800000 */
[----:B------:R-:W-:Y:S01]  /*07d0*/  FSETP.NEU.AND P1, PT, R8, RZ, PT ;  /* 0x000000ff0800720b */ /* 0x000fe20003f2d000 */
[----:B------:R-:W2:Y:S01]  /*07e0*/  SHFL.BFLY PT, R6, R13, 0x10, 0x1f ;  /* 0x0e001f000d067f89 */ /* 0x000ea200000e0000 */
[----:B----4-:R-:W-:Y:S01]  /*07f0*/  FADD R21, -R20, R21 ;  /* 0x0000001514157221 */ /* 0x010fe20000000100 */
[----:B-1----:R-:W-:-:S03]  /*0800*/  FMUL R25, R25, R26 ;  /* 0x0000001a19197220 */ /* 0x002fc60000400000 */
[C---:B------:R-:W-:Y:S01]  /*0810*/  FMUL R26, R21.reuse, R21 ;  /* 0x00000015151a7220 */ /* 0x040fe20000400000 */
[----:B------:R-:W-:Y:S01]  /*0820*/  FFMA R20, R21, R9, R20 ;  /* 0x0000000915147223 */ /* 0x000fe20000000014 */
[----:B------:R-:W-:Y:S02]  /*0830*/  FSEL R25, R25, RZ, P1 ;  /* 0x000000ff19197208 */ /* 0x000fe40000800000 */
[----:B------:R-:W-:-:S04]  /*0840*/  FMUL R26, R19, R26 ;  /* 0x0000001a131a7220 */ /* 0x000fc80000400000 */
[----:B------:R-:W-:Y:S01]  /*0850*/  FFMA R21, R9, R26, R28 ;  /* 0x0000001a09157223 */ /* 0x000fe2000000001c */
[C---:B------:R-:W-:Y:S01]  /*0860*/  FFMA R9, R27.reuse, R25, R22 ;  /* 0x000000191b097223 */ /* 0x040fe20000000016 */
[----:B------:R-:W-:-:S04]  /*0870*/  FMUL R22, R27, R27 ;  /* 0x0000001b1b167220 */ /* 0x000fc80000400000 */
[----:B------:R-:W-:Y:S02]  /*0880*/  FMUL R22, R5, R22 ;  /* 0x0000001605167220 */ /* 0x000fe40000400000 */
[----:B------:R-:W1:Y:S01]  /*0890*/  SHFL.BFLY PT, R5, R4, 0x4, 0x1f ;  /* 0x0c801f0004057f89 */ /* 0x000e6200000e0000 */
[----:B--2---:R-:W-:-:S04]  /*08a0*/  FADD R19, R13, R6 ;  /* 0x000000060d137221 */ /* 0x004fc80000000000 */
[C---:B------:R-:W-:Y:S01]  /*08b0*/  FMUL R24, R19.reuse, 0.25 ;  /* 0x3e80000013187820 */ /* 0x040fe20000400000 */
[C---:B------:R-:W-:Y:S02]  /*08c0*/  FSETP.GEU.AND P2, PT, |R19|.reuse, 1.175494350822287508e-38, PT ;  /* 0x008000001300780b */ /* 0x040fe40003f4e200 */
[C---:B------:R-:W-:Y:S02]  /*08d0*/  FSETP.GT.AND P1, PT, |R19|.reuse, 8.50705917302346158658e+37, PT ;  /* 0x7e8000001300780b */ /* 0x040fe40003f24200 */
[----:B------:R-:W-:Y:S02]  /*08e0*/  FSETP.NEU.AND P3, PT, R19, RZ, PT ;  /* 0x000000ff1300720b */ /* 0x000fe40003f6d000 */
[----:B------:R-:W-:Y:S02]  /*08f0*/  FSEL R27, R24, R19, P1 ;  /* 0x00000013181b7208 */ /* 0x000fe40000800000 */
[----:B------:R-:W-:Y:S01]  /*0900*/  SEL R24, R14, RZ, !P0 ;  /* 0x000000ff0e187207 */ /* 0x000fe20004000000 */
[----:B------:R-:W-:-:S02]  /*0910*/  FADD R14, R12, R23 ;  /* 0x000000170c0e7221 */ /* 0x000fc40000000000 */
[----:B------:R-:W-:Y:S01]  /*0920*/  SHFL.BFLY PT, R12, R19, 0x8, 0x1f ;  /* 0x0d001f00130c7f89 */ /* 0x000fe200000e0000 */
[----:B------:R-:W-:Y:S01]  /*0930*/  FSEL R23, R24, RZ, !P0 ;  /* 0x000000ff18177208 */ /* 0x000fe20004000000 */
[----:B------:R-:W-:Y:S01]  /*0940*/  @!P2 FMUL R27, R27, 16777216 ;  /* 0x4b8000001b1ba820 */ /* 0x000fe20000400000 */
[----:B------:R-:W-:Y:S01]  /*0950*/  FFMA R14, R25, R22, R14 ;  /* 0x00000016190e7223 */ /* 0x000fe2000000000e */
[----:B------:R-:W-:Y:S01]  /*0960*/  @P1 FMUL R6, R6, 0.25 ;  /* 0x3e80000006061820 */ /* 0x000fe20000400000 */
[----:B------:R-:W-:Y:S01]  /*0970*/  FADD R25, -R10, R29 ;  /* 0x0000001d0a197221 */ /* 0x000fe20000000100 */
[----:B------:R-:W2:Y:S02]  /*0980*/  SHFL.BFLY PT, R24, R23, 0x10, 0x1f ;  /* 0x0e001f0017187f89 */ /* 0x000ea400000e0000 */
[----:B------:R-:W3:Y:S01]  /*0990*/  MUFU.RCP R27, R27 ;  /* 0x0000001b001b7308 */ /* 0x000ee20000001000 */
[----:B------:R-:W-:Y:S01]  /*09a0*/  @!P2 FMUL R6, R6, 16777216 ;  /* 0x4b8000000606a820 */ /* 0x000fe20000400000 */
[----:B------:R-:W-:-:S04]  /*09b0*/  FMUL R26, R25, R25 ;  /* 0x00000019191a7220 */ /* 0x000fc80000400000 */
[----:B------:R-:W-:Y:S01]  /*09c0*/  FMUL R26, R13, R26 ;  /* 0x0000001a0d1a7220 */ /* 0x000fe20000400000 */
[----:B---3--:R-:W-:Y:S01]  /*09d0*/  FMUL R22, R27, R6 ;  /* 0x000000061b167220 */ /* 0x008fe20000400000 */
[----:B-1----:R-:W-:-:S04]  /*09e0*/  FADD R6, R4, R5 ;  /* 0x0000000504067221 */ /* 0x002fc80000000000 */
[----:B------:R-:W-:Y:S01]  /*09f0*/  FSEL R13, R22, RZ, P3 ;  /* 0x000000ff160d7208 */ /* 0x000fe20001800000 */
[C---:B------:R-:W-:Y:S01]  /*0a00*/  FMUL R27, R6.reuse, 0.25 ;  /* 0x3e800000061b7820 */ /* 0x040fe20000400000 */
[C---:B------:R-:W-:Y:S01]  /*0a10*/  FSETP.GT.AND P1, PT, |R6|.reuse, 8.50705917302346158658e+37, PT ;  /* 0x7e8000000600780b */ /* 0x040fe20003f24200 */
[----:B--2---:R-:W-:Y:S01]  /*0a20*/  FADD R24, R23, R24 ;  /* 0x0000001817187221 */ /* 0x004fe20000000000 */
[----:B------:R-:W-:Y:S01]  /*0a30*/  FSETP.GEU.AND P2, PT, |R6|, 1.175494350822287508e-38, PT ;  /* 0x008000000600780b */ /* 0x000fe20003f4e200 */
[----:B------:R-:W-:Y:S01]  /*0a40*/  FFMA R22, R25, R13, R10 ;  /* 0x0000000d19167223 */ /* 0x000fe2000000000a */
[----:B------:R-:W-:Y:S01]  /*0a50*/  FSEL R28, R27, R6, P1 ;  /* 0x000000061b1c7208 */ /* 0x000fe20000800000 */
[----:B------:R-:W1:Y:S01]  /*0a60*/  SHFL.BFLY PT, R10, R21, 0x4, 0x1f ;  /* 0x0c801f00150a7f89 */ /* 0x000e6200000e0000 */
[----:B------:R-:W-:Y:S01]  /*0a70*/  FFMA R23, R13, R26, R24 ;  /* 0x0000001a0d177223 */ /* 0x000fe20000000018 */
[----:B------:R-:W-:Y:S02]  /*0a80*/  FADD R13, R19, R12 ;  /* 0x0000000c130d7221 */ /* 0x000fe40000000000 */
[----:B------:R-:W2:Y:S02]  /*0a90*/  SHFL.BFLY PT, R27, R20, 0x4, 0x1f ;  /* 0x0c801f00141b7f89 */ /* 0x000ea400000e0000 */
[----:B------:R-:W-:-:S02]  /*0aa0*/  FMUL R24, R13, 0.25 ;  /* 0x3e8000000d187820 */ /* 0x000fc40000400000 */
[----:B------:R-:W-:Y:S01]  /*0ab0*/  @P1 FMUL R5, R5, 0.25 ;  /* 0x3e80000005051820 */ /* 0x000fe20000400000 */
[----:B------:R-:W-:Y:S01]  /*0ac0*/  FSETP.GT.AND P1, PT, |R13|, 8.50705917302346158658e+37, PT ;  /* 0x7e8000000d00780b */ /* 0x000fe20003f24200 */
[----:B------:R-:W-:Y:S01]  /*0ad0*/  @!P2 FMUL R28, R28, 16777216 ;  /* 0x4b8000001c1ca820 */ /* 0x000fe20000400000 */
[----:B------:R-:W3:Y:S01]  /*0ae0*/  SHFL.BFLY PT, R25, R22, 0x8, 0x1f ;  /* 0x0d001f0016197f89 */ /* 0x000ee200000e0000 */
[----:B------:R-:W-:Y:S01]  /*0af0*/  @!P2 FMUL R5, R5, 16777216 ;  /* 0x4b8000000505a820 */ /* 0x000fe20000400000 */
[----:B------:R-:W-:Y:S02]  /*0b00*/  FSETP.GEU.AND P2, PT, |R13|, 1.175494350822287508e-38, PT ;  /* 0x008000000d00780b */ /* 0x000fe40003f4e200 */
[----:B------:R-:W-:Y:S01]  /*0b10*/  FSEL R24, R24, R13, P1 ;  /* 0x0000000d18187208 */ /* 0x000fe20000800000 */
[----:B------:R-:W4:Y:S06]  /*0b20*/  MUFU.RCP R28, R28 ;  /* 0x0000001c001c7308 */ /* 0x000f2c0000001000 */
[----:B------:R-:W-:Y:S01]  /*0b30*/  @P1 FMUL R12, R12, 0.25 ;  /* 0x3e8000000c0c1820 */ /* 0x000fe20000400000 */
[----:B------:R-:W-:Y:S01]  /*0b40*/  FSETP.NEU.AND P1, PT, R6, RZ, PT ;  /* 0x000000ff0600720b */ /* 0x000fe20003f2d000 */
[----:B-1----:R-:W-:-:S02]  /*0b50*/  FADD R10, R21, R10 ;  /* 0x0000000a150a7221 */ /* 0x002fc40000000000 */
[----:B------:R-:W1:Y:S01]  /*0b60*/  SHFL.BFLY PT, R21, R8, 0x4, 0x1f ;  /* 0x0c801f0008157f89 */ /* 0x000e6200000e0000 */
[----:B------:R-:W-:Y:S01]  /*0b70*/  @!P2 FMUL R24, R24, 16777216 ;  /* 0x4b8000001818a820 */ /* 0x000fe20000400000 */
[----:B--2---:R-:W-:Y:S01]  /*0b80*/  FADD R27, -R20, R27 ;  /* 0x0000001b141b7221 */ /* 0x004fe20000000100 */
[----:B------:R-:W-:Y:S01]  /*0b90*/  @!P2 FMUL R12, R12, 16777216 ;  /* 0x4b8000000c0ca820 */ /* 0x000fe20000400000 */
[----:B----4-:R-:W-:Y:S02]  /*0ba0*/  FMUL R5, R28, R5 ;  /* 0x000000051c057220 */ /* 0x010fe40000400000 */
[----:B------:R-:W-:Y:S01]  /*0bb0*/  FMUL R29, R27, R27 ;  /* 0x0000001b1b1d7220 */ /* 0x000fe20000400000 */
[----:B------:R-:W2:Y:S01]  /*0bc0*/  MUFU.RCP R24, R24 ;  /* 0x0000001800187308 */ /* 0x000ea20000001000 */
[----:B---3--:R-:W-:Y:S01]  /*0bd0*/  FADD R25, -R22, R25 ;  /* 0x0000001916197221 */ /* 0x008fe20000000100 */
[----:B------:R-:W-:Y:S01]  /*0be0*/  FSEL R5, R5, RZ, P1 ;  /* 0x000000ff05057208 */ /* 0x000fe20000800000 */
[----:B------:R-:W-:Y:S01]  /*0bf0*/  FMUL R29, R4, R29 ;  /* 0x0000001d041d7220 */ /* 0x000fe20000400000 */
[----:B------:R-:W-:Y:S01]  /*0c00*/  FSETP.NEU.AND P1, PT, R13, RZ, PT ;  /* 0x000000ff0d00720b */ /* 0x000fe20003f2d000 */
[----:B------:R-:W3:Y:S02]  /*0c10*/  SHFL.BFLY PT, R4, R23, 0x8, 0x1f ;  /* 0x0d001f0017047f89 */ /* 0x000ee400000e0000 */
[----:B------:R-:W-:Y:S01]  /*0c20*/  FFMA R10, R5, R29, R10 ;  /* 0x0000001d050a7223 */ /* 0x000fe2000000000a */
[----:B--2---:R-:W-:Y:S01]  /*0c30*/  FMUL R26, R24, R12 ;  /* 0x0000000c181a7220 */ /* 0x004fe20000400000 */
[----:B------:R-:W-:Y:S01]  /*0c40*/  FFMA R12, R27, R5, R20 ;  /* 0x000000051b0c7223 */ /* 0x000fe20000000014 */
[----:B-1----:R-:W-:-:S03]  /*0c50*/  FADD R5, R8, R21 ;  /* 0x0000001508057221 */ /* 0x002fc60000000000 */
[----:B------:R-:W-:Y:S01]  /*0c60*/  FSEL R27, R26, RZ, P1 ;  /* 0x000000ff1a1b7208 */ /* 0x000fe20000800000 */
[C---:B------:R-:W-:Y:S01]  /*0c70*/  FMUL R24, R5.reuse, 0.25 ;  /* 0x3e80000005187820 */ /* 0x040fe20000400000 */
[C---:B------:R-:W-:Y:S01]  /*0c80*/  FSETP.GEU.AND P2, PT, |R5|.reuse, 1.175494350822287508e-38, PT ;  /* 0x008000000500780b */ /* 0x040fe20003f4e200 */
[----:B------:R-:W1:Y:S01]  /*0c90*/  SHFL.BFLY PT, R26, R9, 0x4, 0x1f ;  /* 0x0c801f00091a7f89 */ /* 0x000e6200000e0000 */
[----:B------:R-:W-:Y:S01]  /*0ca0*/  FSETP.GT.AND P1, PT, |R5|, 8.50705917302346158658e+37, PT ;  /* 0x7e8000000500780b */ /* 0x000fe20003f24200 */
[C---:B------:R-:W-:Y:S01]  /*0cb0*/  FFMA R20, R25.reuse, R27, R22 ;  /* 0x0000001b19147223 */ /* 0x040fe20000000016 */
[----:B------:R-:W-:Y:S02]  /*0cc0*/  FMUL R22, R25, R25 ;  /* 0x0000001919167220 */ /* 0x000fe40000400000 */
[----:B------:R-:W-:Y:S01]  /*0cd0*/  FSEL R28, R24, R5, P1 ;  /* 0x00000005181c7208 */ /* 0x000fe20000800000 */
[----:B------:R-:W2:Y:S01]  /*0ce0*/  SHFL.BFLY PT, R25, R14, 0x4, 0x1f ;  /* 0x0c801f000e197f89 */ /* 0x000ea200000e0000 */
[----:B------:R-:W-:Y:S01]  /*0cf0*/  FMUL R22, R19, R22 ;  /* 0x0000001613167220 */ /* 0x000fe20000400000 */
[----:B---3--:R-:W-:-:S02]  /*0d00*/  FADD R4, R23, R4 ;  /* 0x0000000417047221 */ /* 0x008fc40000000000 */
[----:B------:R-:W3:Y:S02]  /*0d10*/  SHFL.BFLY PT, R24, R13, 0x4, 0x1f ;  /* 0x0c801f000d187f89 */ /* 0x000ee400000e0000 */
[----:B------:R-:W-:Y:S01]  /*0d20*/  @!P2 FMUL R28, R28, 16777216 ;  /* 0x4b8000001c1ca820 */ /* 0x000fe20000400000 */
[----:B------:R-:W-:Y:S01]  /*0d30*/  FFMA R19, R27, R22, R4 ;  /* 0x000000161b137223 */ /* 0x000fe20000000004 */
[----:B------:R-:W-:Y:S01]  /*0d40*/  @P1 FMUL R21, R21, 0.25 ;  /* 0x3e80000015151820 */ /* 0x000fe20000400000 */
[----:B------:R-:W-:Y:S01]  /*0d50*/  SEL R22, R7, RZ, !P0 ;  /* 0x000000ff07167207 */ /* 0x000fe20004000000 */
[----:B------:R-:W4:Y:S02]  /*0d60*/  SHFL.BFLY PT, R27, R20, 0x4, 0x1f ;  /* 0x0c801f00141b7f89 */ /* 0x000f2400000e0000 */
[----:B------:R-:W5:Y:S01]  /*0d70*/  MUFU.RCP R28, R28 ;  /* 0x0000001c001c7308 */ /* 0x000f620000001000 */
[----:B------:R-:W-:Y:S01]  /*0d80*/  @!P2 FMUL R21, R21, 16777216 ;  /* 0x4b8000001515a820 */ /* 0x000fe20000400000 */
[----:B------:R-:W-:-:S02]  /*0d90*/  FSEL R22, R22, RZ, !P0 ;  /* 0x000000ff16167208 */ /* 0x000fc40004000000 */
[----:B------:R-:W-:Y:S01]  /*0da0*/  FSETP.NEU.AND P2, PT, R5, RZ, PT ;  /* 0x000000ff0500720b */ /* 0x000fe20003f4d000 */
[----:B-1----:R-:W-:Y:S01]  /*0db0*/  FADD R26, -R9, R26 ;  /* 0x0000001a091a7221 */ /* 0x002fe20000000100 */
[----:B--2---:R-:W-:Y:S01]  /*0dc0*/  FADD R14, R14, R25 ;  /* 0x000000190e0e7221 */ /* 0x004fe20000000000 */
[----:B-----5:R-:W-:Y:S01]  /*0dd0*/  FMUL R23, R28, R21 ;  /* 0x000000151c177220 */ /* 0x020fe20000400000 */
[----:B---3--:R-:W-:Y:S01]  /*0de0*/  FADD R4, R13, R24 ;  /* 0x000000180d047221 */ /* 0x008fe20000000000 */
[----:B------:R-:W-:-:S03]  /*0df0*/  FMUL R21, R26, R26 ;  /* 0x0000001a1a157220 */ /* 0x000fc60000400000 */
[----:B------:R-:W-:Y:S01]  /*0e00*/  FSEL R23, R23, RZ, P2 ;  /* 0x000000ff17177208 */ /* 0x000fe20001000000 */
[----:B------:R-:W-:Y:S01]  /*0e10*/  FMUL R7, R8, R21 ;  /* 0x0000001508077220 */ /* 0x000fe20000400000 */
[C---:B------:R-:W-:Y:S01]  /*0e20*/  FSETP.GEU.AND P3, PT, |R4|.reuse, 1.175494350822287508e-38, PT ;  /* 0x008000000400780b */ /* 0x040fe20003f6e200 */
[C---:B------:R-:W-:Y:S01]  /*0e30*/  FMUL R21, R4.reuse, 0.25 ;  /* 0x3e80000004157820 */ /* 0x040fe20000400000 */
[----:B------:R-:W-:Y:S01]  /*0e40*/  FSETP.GT.AND P1, PT, |R4|, 8.50705917302346158658e+37, PT ;  /* 0x7e8000000400780b */ /* 0x000fe20003f24200 */
[----:B------:R-:W-:Y:S01]  /*0e50*/  SHFL.BFLY PT, R8, R19, 0x4, 0x1f ;  /* 0x0c801f0013087f89 */ /* 0x000fe200000e0000 */
[----:B------:R-:W-:Y:S01]  /*0e60*/  FFMA R9, R26, R23, R9 ;  /* 0x000000171a097223 */ /* 0x000fe20000000009 */
[----:B------:R-:W-:Y:S01]  /*0e70*/  FFMA R7, R23, R7, R14 ;  /* 0x0000000717077223 */ /* 0x000fe2000000000e */
[----:B------:R-:W-:Y:S01]  /*0e80*/  FSEL R25, R21, R4, P1 ;  /* 0x0000000415197208 */ /* 0x000fe20000800000 */
[----:B------:R-:W-:Y:S01]  /*0e90*/  SHFL.BFLY PT, R23, R6, 0x2, 0x1f ;  /* 0x0c401f0006177f89 */ /* 0x000fe200000e0000 */
[----:B----4-:R-:W-:Y:S01]  /*0ea0*/  FADD R27, -R20, R27 ;  /* 0x0000001b141b7221 */ /* 0x010fe20000000100 */
[----:B------:R-:W-:-:S02]  /*0eb0*/  FSETP.NEU.AND P2, PT, R4, RZ, PT ;  /* 0x000000ff0400720b */ /* 0x000fc40003f4d000 */
[----:B------:R-:W1:Y:S02]  /*0ec0*/  SHFL.BFLY PT, R21, R22, 0x10, 0x1f ;  /* 0x0e001f0016157f89 */ /* 0x000e6400000e0000 */
[----:B------:R-:W-:Y:S02]  /*0ed0*/  @!P3 FMUL R25, R25, 16777216 ;  /* 0x4b8000001919b820 */ /* 0x000fe40000400000 */
[----:B------:R-:W-:-:S04]  /*0ee0*/  @P1 FMUL R24, R24, 0.25 ;  /* 0x3e80000018181820 */ /* 0x000fc80000400000 */
[----:B------:R-:W2:Y:S01]  /*0ef0*/  MUFU.RCP R25, R25 ;  /* 0x0000001900197308 */ /* 0x000ea20000001000 */
[----:B------:R-:W-:-:S04]  /*0f00*/  @!P3 FMUL R24, R24, 16777216 ;  /* 0x4b8000001818b820 */ /* 0x000fc80000400000 */
[----:B--2---:R-:W-:Y:S01]  /*0f10*/  FMUL R28, R25, R24 ;  /* 0x00000018191c7220 */ /* 0x004fe20000400000 */
[----:B-1----:R-:W-:Y:S01]  /*0f20*/  FADD R14, R22, R21 ;  /* 0x00000015160e7221 */ /* 0x002fe20000000000 */
[----:B------:R-:W-:-:S03]  /*0f30*/  FMUL R24, R27, R27 ;  /* 0x0000001b1b187220 */ /* 0x000fc60000400000 */
[----:B------:R-:W-:Y:S01]  /*0f40*/  FSEL R28, R28, RZ, P2 ;  /* 0x000000ff1c1c7208 */ /* 0x000fe20001000000 */
[----:B------:R-:W-:Y:S01]  /*0f50*/  FMUL R25, R13, R24 ;  /* 0x000000180d197220 */ /* 0x000fe20000400000 */
[C---:B------:R-:W-:Y:S01]  /*0f60*/  FSETP.GT.AND P1, PT, |R14|.reuse, 8.50705917302346158658e+37, PT ;  /* 0x7e8000000e00780b */ /* 0x040fe20003f24200 */
[C---:B------:R-:W-:Y:S01]  /*0f70*/  FMUL R13, R14.reuse, 0.25 ;  /* 0x3e8000000e0d7820 */ /* 0x040fe20000400000 */
[C---:B------:R-:W-:Y:S02]  /*0f80*/  FSETP.GEU.AND P3, PT, |R14|.reuse, 1.175494350822287508e-38, PT ;  /* 0x008000000e00780b */ /* 0x040fe40003f6e200 */
[----:B------:R-:W-:Y:S01]  /*0f90*/  FSEL R24, R11, RZ, !P0 ;  /* 0x000000ff0b187208 */ /* 0x000fe20004000000 */
[----:B------:R-:W-:Y:S01]  /*0fa0*/  FADD R11, R19, R8 ;  /* 0x00000008130b7221 */ /* 0x000fe20000000000 */
[----:B------:R-:W-:Y:S01]  /*0fb0*/  FSEL R26, R13, R14, P1 ;  /* 0x0000000e0d1a7208 */ /* 0x000fe20000800000 */
[----:B------:R-:W-:Y:S01]  /*0fc0*/  FFMA R13, R27, R28, R20 ;  /* 0x0000001c1b0d7223 */ /* 0x000fe20000000014 */
[----:B------:R-:W-:Y:S01]  /*0fd0*/  FSETP.NEU.AND P2, PT, R14, RZ, PT ;  /* 0x000000ff0e00720b */ /* 0x000fe20003f4d000 */
[----:B------:R-:W1:Y:S01]  /*0fe0*/  SHFL.BFLY PT, R19, R24, 0x10, 0x1f ;  /* 0x0e001f0018137f89 */ /* 0x000e6200000e0000 */
[----:B------:R-:W-:Y:S01]  /*0ff0*/  FFMA R8, R28, R25, R11 ;  /* 0x000000191c087223 */ /* 0x000fe2000000000b */
[----:B------:R-:W-:-:S02]  /*1000*/  FADD R11, R6, R23 ;  /* 0x00000017060b7221 */ /* 0x000fc40000000000 */
[----:B------:R-:W-:Y:S01]  /*1010*/  @P1 FMUL R21, R21, 0.25 ;  /* 0x3e80000015151820 */ /* 0x000fe20000400000 */
[----:B------:R-:W2:Y:S01]  /*1020*/  SHFL.BFLY PT, R27, R12, 0x2, 0x1f ;  /* 0x0c401f000c1b7f89 */ /* 0x000ea200000e0000 */
[----:B------:R-:W-:Y:S01]  /*1030*/  @!P3 FMUL R26, R26, 16777216 ;  /* 0x4b8000001a1ab820 */ /* 0x000fe20000400000 */
[C---:B------:R-:W-:Y:S01]  /*1040*/  FSETP.GEU.AND P1, PT, |R11|.reuse, 1.175494350822287508e-38, PT ;  /* 0x008000000b00780b */ /* 0x040fe20003f2e200 */
[C---:B------:R-:W-:Y:S01]  /*1050*/  FMUL R20, R11.reuse, 0.25 ;  /* 0x3e8000000b147820 */ /* 0x040fe20000400000 */
[----:B------:R-:W-:Y:S01]  /*1060*/  FSETP.GT.AND P0, PT, |R11|, 8.50705917302346158658e+37, PT ;  /* 0x7e8000000b00780b */ /* 0x000fe20003f04200 */
[----:B------:R-:W-:Y:S02]  /*1070*/  @!P3 FMUL R21, R21, 16777216 ;  /* 0x4b8000001515b820 */ /* 0x000fe40000400000 */
[----:B------:R-:W3:Y:S01]  /*1080*/  MUFU.RCP R26, R26 ;  /* 0x0000001a001a7308 */ /* 0x000ee20000001000 */
[----:B------:R-:W-:Y:S02]  /*1090*/  FSEL R28, R20, R11, P0 ;  /* 0x0000000b141c7208 */ /* 0x000fe40000000000 */
[----:B------:R-:W4:Y:S05]  /*10a0*/  SHFL.BFLY PT, R20, R15, 0x10, 0x1f ;  /* 0x0e001f000f147f89 */ /* 0x000f2a00000e0000 */
[----:B------:R-:W-:-:S02]  /*10b0*/  @!P1 FMUL R28, R28, 16777216 ;  /* 0x4b8000001c1c9820 */ /* 0x000fc40000400000 */
[----:B------:R-:W-:Y:S01]  /*10c0*/  @P0 FMUL R23, R23, 0.25 ;  /* 0x3e80000017170820 */ /* 0x000fe20000400000 */
[----:B------:R-:W-:Y:S01]  /*10d0*/  FSETP.NEU.AND P0, PT, R11, RZ, PT ;  /* 0x000000ff0b00720b */ /* 0x000fe20003f0d000 */
[----:B-1----:R-:W-:Y:S02]  /*10e0*/  FADD R19, -R24, R19 ;  /* 0x0000001318137221 */ /* 0x002fe40000000100 */
[----:B------:R-:W1:Y:S01]  /*10f0*/  MUFU.RCP R28, R28 ;  /* 0x0000001c001c7308 */ /* 0x000e620000001000 */
[----:B---3--:R-:W-:Y:S01]  /*1100*/  FMUL R25, R26, R21 ;  /* 0x000000151a197220 */ /* 0x008fe20000400000 */
[----:B------:R-:W-:Y:S01]  /*1110*/  FMUL R21, R19, R19 ;  /* 0x0000001313157220 */ /* 0x000fe20000400000 */
[----:B------:R-:W-:Y:S01]  /*1120*/  @!P1 FMUL R23, R23, 16777216 ;  /* 0x4b80000017179820 */ /* 0x000fe20000400000 */
[----:B--2---:R-:W-:Y:S02]  /*1130*/  FADD R27, -R12, R27 ;  /* 0x0000001b0c1b7221 */ /* 0x004fe40000000100 */
[----:B------:R-:W-:Y:S01]  /*1140*/  FMUL R26, R22, R21 ;  /* 0x00000015161a7220 */ /* 0x000fe20000400000 */
[----:B------:R-:W-:Y:S01]  /*1150*/  FSEL R25, R25, RZ, P2 ;  /* 0x000000ff19197208 */ /* 0x000fe20001000000 */
[----:B------:R-:W2:Y:S04]  /*1160*/  SHFL.BFLY PT, R21, R14, 0x8, 0x1f ;  /* 0x0d001f000e157f89 */ /* 0x000ea800000e0000 */
[----:B------:R-:W3:Y:S01]  /*1170*/  SHFL.BFLY PT, R22, R5, 0x2, 0x1f ;  /* 0x0c401f0005167f89 */ /* 0x000ee200000e0000 */
[----:B------:R-:W-:Y:S01]  /*1180*/  FFMA R19, R19, R25, R24 ;  /* 0x0000001913137223 */ /* 0x000fe20000000018 */
[----:B----4-:R-:W-:Y:S01]  /*1190*/  FADD R20, R15, R20 ;  /* 0x000000140f147221 */ /* 0x010fe20000000000 */
[----:B-1----:R-:W-:-:S02]  /*11a0*/  FMUL R24, R28, R23 ;  /* 0x000000171c187220 */ /* 0x002fc40000400000 */
[----:B------:R-:W1:Y:S01]  /*11b0*/  SHFL.BFLY PT, R23, R10, 0x2, 0x1f ;  /* 0x0c401f000a177f89 */ /* 0x000e6200000e0000 */
[----:B------:R-:W-:Y:S02]  /*11c0*/  FFMA R20, R25, R26, R20 ;  /* 0x0000001a19147223 */ /* 0x000fe40000000014 */
[----:B------:R-:W-:-:S05]  /*11d0*/  FSEL R25, R24, RZ, P0 ;  /* 0x000000ff18197208 */ /* 0x000fca0000000000 */
[C---:B------:R-:W-:Y:S01]  /*11e0*/  FFMA R12, R27.reuse, R25, R12 ;  /* 0x000000191b0c7223 */ /* 0x040fe2000000000c */
[----:B------:R-:W-:-:S04]  /*11f0*/  FMUL R27, R27, R27 ;  /* 0x0000001b1b1b7220 */ /* 0x000fc80000400000 */
[----:B------:R-:W-:Y:S01]  /*1200*/  FMUL R27, R6, R27 ;  /* 0x0000001b061b7220 */ /* 0x000fe20000400000 */
[----:B--2---:R-:W-:Y:S01]  /*1210*/  FADD R15, R14, R21 ;  /* 0x000000150e0f7221 */ /* 0x004fe20000000000 */
[----:B---3--:R-:W-:-:S04]  /*1220*/  FADD R6, R5, R22 ;  /* 0x0000001605067221 */ /* 0x008fc80000000000 */
[C---:B------:R-:W-:Y:S01]  /*1230*/  FSETP.GEU.AND P3, PT, |R15|.reuse, 1.175494350822287508e-38, PT ;  /* 0x008000000f00780b */ /* 0x040fe20003f6e200 */
[C---:B------:R-:W-:Y:S01]  /*1240*/  FMUL R24, R15.reuse, 0.25 ;  /* 0x3e8000000f187820 */ /* 0x040fe20000400000 */
[----:B------:R-:W-:Y:S01]  /*1250*/  FSETP.GT.AND P1, PT, |R15|, 8.50705917302346158658e+37, PT ;  /* 0x7e8000000f00780b */ /* 0x000fe20003f24200 */
[----:B-1----:R-:W-:Y:S01]  /*1260*/  FADD R10, R10, R23 ;  /* 0x000000170a0a7221 */ /* 0x002fe20000000000 */
[C---:B------:R-:W-:Y:S01]  /*1270*/  FMUL R23, R6.reuse, 0.25 ;  /* 0x3e80000006177820 */ /* 0x040fe20000400000 */
[----:B------:R-:W-:Y:S02]  /*1280*/  FSETP.GT.AND P0, PT, |R6|, 8.50705917302346158658e+37, PT ;  /* 0x7e8000000600780b */ /* 0x000fe40003f04200 */
[----:B------:R-:W-:Y:S01]  /*1290*/  FSEL R29, R24, R15, P1 ;  /* 0x0000000f181d7208 */ /* 0x000fe20000800000 */
[----:B------:R-:W-:Y:S01]  /*12a0*/  FFMA R10, R25, R27, R10 ;  /* 0x0000001b190a7223 */ /* 0x000fe2000000000a */
[----:B------:R-:W1:Y:S01]  /*12b0*/  SHFL.BFLY PT, R24, R19, 0x8, 0x1f ;  /* 0x0d001f0013187f89 */ /* 0x000e6200000e0000 */
[----:B------:R-:W-:-:S03]  /*12c0*/  FSEL R28, R23, R6, P0 ;  /* 0x00000006171c7208 */ /* 0x000fc60000000000 */
[----:B------:R-:W-:Y:S01]  /*12d0*/  @!P3 FMUL R29, R29, 16777216 ;  /* 0x4b8000001d1db820 */ /* 0x000fe20000400000 */
[----:B------:R-:W2:Y:S01]  /*12e0*/  SHFL.BFLY PT, R23, R4, 0x2, 0x1f ;  /* 0x0c401f0004177f89 */ /* 0x000ea200000e0000 */
[----:B------:R-:W-:Y:S01]  /*12f0*/  @P1 FMUL R21, R21, 0.25 ;  /* 0x3e80000015151820 */ /* 0x000fe20000400000 */
[----:B------:R-:W-:Y:S01]  /*1300*/  FSETP.NEU.AND P1, PT, R15, RZ, PT ;  /* 0x000000ff0f00720b */ /* 0x000fe20003f2d000 */
[----:B------:R-:W3:Y:S01]  /*1310*/  MUFU.RCP R26, R29 ;  /* 0x0000001d001a7308 */ /* 0x000ee20000001000 */
[----:B------:R-:W4:Y:S01]  /*1320*/  SHFL.BFLY PT, R27, R20, 0x8, 0x1f ;  /* 0x0d001f00141b7f89 */ /* 0x000f2200000e0000 */
[----:B------:R-:W-:Y:S01]  /*1330*/  @!P3 FMUL R21, R21, 16777216 ;  /* 0x4b8000001515b820 */ /* 0x000fe20000400000 */
[----:B------:R-:W-:Y:S01]  /*1340*/  FSETP.GEU.AND P2, PT, |R6|, 1.175494350822287508e-38, PT ;  /* 0x008000000600780b */ /* 0x000fe20003f4e200 */
[----:B------:R-:W-:Y:S02]  /*1350*/  @P0 FMUL R22, R22, 0.25 ;  /* 0x3e80000016160820 */ /* 0x000fe40000400000 */
[----:B---3--:R-:W-:-:S10]  /*1360*/  FMUL R26, R26, R21 ;  /* 0x000000151a1a7220 */ /* 0x008fd40000400000 */
[----:B------:R-:W-:Y:S01]  /*1370*/  @!P2 FMUL R28, R28, 16777216 ;  /* 0x4b8000001c1ca820 */ /* 0x000fe20000400000 */
[----:B-1----:R-:W-:Y:S01]  /*1380*/  FADD R24, -R19, R24 ;  /* 0x0000001813187221 */ /* 0x002fe20000000100 */
[----:B------:R-:W-:Y:S01]  /*1390*/  @!P2 FMUL R22, R22, 16777216 ;  /* 0x4b8000001616a820 */ /* 0x000fe20000400000 */
[----:B------:R-:W-:Y:S01]  /*13a0*/  FSEL R26, R26, RZ, P1 ;  /* 0x000000ff1a1a7208 */ /* 0x000fe20000800000 */
[----:B--2---:R-:W-:Y:S01]  /*13b0*/  FADD R21, R4, R23 ;  /* 0x0000001704157221 */ /* 0x004fe20000000000 */
[C---:B------:R-:W-:Y:S01]  /*13c0*/  FMUL R29, R24.reuse, R24 ;  /* 0x00000018181d7220 */ /* 0x040fe20000400000 */
[----:B------:R1:W2:Y:S02]  /*13d0*/  MUFU.RCP R25, R28 ;  /* 0x0000001c00197308 */ /* 0x0002a40000001000 */
[----:B------:R-:W-:Y:S01]  /*13e0*/  FFMA R19, R24, R26, R19 ;  /* 0x0000001a18137223 */ /* 0x000fe20000000013 */
[C---:B------:R-:W-:Y:S01]  /*13f0*/  FSETP.GEU.AND P1, PT, |R21|.reuse, 1.175494350822287508e-38, PT ;  /* 0x008000001500780b */ /* 0x040fe20003f2e200 */
[----:B------:R-:W-:Y:S01]  /*1400*/  FMUL R29, R14, R29 ;  /* 0x0000001d0e1d7220 */ /* 0x000fe20000400000 */
[C---:B------:R-:W-:Y:S01]  /*1410*/  FMUL R14, R21.reuse, 0.25 ;  /* 0x3e800000150e7820 */ /* 0x040fe20000400000 */
[----:B------:R-:W-:Y:S01]  /*1420*/  FSETP.GT.AND P0, PT, |R21|, 8.50705917302346158658e+37, PT ;  /* 0x7e8000001500780b */ /* 0x000fe20003f04200 */
[----:B----4-:R-:W-:Y:S01]  /*1430*/  FADD R27, R20, R27 ;  /* 0x0000001b141b7221 */ /* 0x010fe20000000000 */
[----:B------:R-:W3:Y:S02]  /*1440*/  SHFL.BFLY PT, R24, R15, 0x4, 0x1f ;  /* 0x0c801f000f187f89 */ /* 0x000ee400000e0000 */
[----:B------:R-:W-:Y:S01]  /*1450*/  FSEL R14, R14, R21, P0 ;  /* 0x000000150e0e7208 */ /* 0x000fe20000000000 */
[----:B------:R-:W-:Y:S01]  /*1460*/  FFMA R20, R26, R29, R27 ;  /* 0x0000001d1a147223 */ /* 0x000fe2000000001b */
[----:B-1----:R-:W-:Y:S01]  /*1470*/  SHFL.BFLY PT, R28, R19, 0x4, 0x1f ;  /* 0x0c801f00131c7f89 */ /* 0x002fe200000e0000 */
[----:B--2---:R-:W-:-:S03]  /*1480*/  FMUL R25, R25, R22 ;  /* 0x0000001619197220 */ /* 0x004fc60000400000 */
[----:B------:R-:W1:Y:S01]  /*1490*/  SHFL.BFLY PT, R26, R9, 0x2, 0x1f ;  /* 0x0c401f00091a7f89 */ /* 0x000e6200000e0000 */
[----:B------:R-:W-:Y:S02]  /*14a0*/  @!P1 FMUL R14, R14, 16777216 ;  /* 0x4b8000000e0e9820 */ /* 0x000fe40000400000 */
[----:B------:R-:W-:-:S04]  /*14b0*/  @P0 FMUL R23, R23, 0.25 ;  /* 0x3e80000017170820 */ /* 0x000fc80000400000 */
[----:B------:R-:W2:Y:S01]  /*14c0*/  MUFU.RCP R14, R14 ;  /* 0x0000000e000e7308 */ /* 0x000ea20000001000 */
[----:B------:R-:W-:Y:S01]  /*14d0*/  @!P1 FMUL R23, R23, 16777216 ;  /* 0x4b80000017179820 */ /* 0x000fe20000400000 */
[----:B------:R-:W-:Y:S01]  /*14e0*/  FSETP.NEU.AND P1, PT, R6, RZ, PT ;  /* 0x000000ff0600720b */ /* 0x000fe20003f2d000 */
[----:B---3--:R-:W-:-:S04]  /*14f0*/  FADD R22, R15, R24 ;  /* 0x000000180f167221 */ /* 0x008fc80000000000 */
[C---:B------:R-:W-:Y:S01]  /*1500*/  FMUL R27, R22.reuse, 0.25 ;  /* 0x3e800000161b7820 */ /* 0x040fe20000400000 */
[----:B------:R-:W-:Y:S01]  /*1510*/  FSETP.GEU.AND P2, PT, |R22|, 1.175494350822287508e-38, PT ;  /* 0x008000001600780b */ /* 0x000fe20003f4e200 */
[----:B--2---:R-:W-:Y:S01]  /*1520*/  FMUL R23, R14, R23 ;  /* 0x000000170e177220 */ /* 0x004fe20000400000 */
[----:B------:R-:W-:Y:S01]  /*1530*/  FSEL R14, R25, RZ, P1 ;  /* 0x000000ff190e7208 */ /* 0x000fe20000800000 */
[----:B-1----:R-:W-:Y:S01]  /*1540*/  FADD R26, -R9, R26 ;  /* 0x0000001a091a7221 */ /* 0x002fe20000000100 */
[C---:B------:R-:W-:Y:S01]  /*1550*/  FSETP.GT.AND P0, PT, |R22|.reuse, 8.50705917302346158658e+37, PT ;  /* 0x7e8000001600780b */ /* 0x040fe20003f04200 */
[----:B------:R-:W-:Y:S01]  /*1560*/  FADD R28, -R19, R28 ;  /* 0x0000001c131c7221 */ /* 0x000fe20000000100 */
[----:B------:R-:W-:Y:S01]  /*1570*/  FSETP.NEU.AND P1, PT, R22, RZ, PT ;  /* 0x000000ff1600720b */ /* 0x000fe20003f2d000 */
[C---:B------:R-:W-:Y:S01]  /*1580*/  FFMA R9, R26.reuse, R14, R9 ;  /* 0x0000000e1a097223 */ /* 0x040fe20000000009 */
[----:B------:R-:W-:Y:S01]  /*1590*/  FMUL R26, R26, R26 ;  /* 0x0000001a1a1a7220 */ /* 0x000fe20000400000 */
[----:B------:R-:W-:-:S03]  /*15a0*/  FSEL R27, R27, R22, P0 ;  /* 0x000000161b1b7208 */ /* 0x000fc60000000000 */
[----:B------:R-:W-:Y:S02]  /*15b0*/  FMUL R5, R5, R26 ;  /* 0x0000001a05057220 */ /* 0x000fe40000400000 */
[----:B------:R-:W1:Y:S01]  /*15c0*/  SHFL.BFLY PT, R26, R13, 0x2, 0x1f ;  /* 0x0c401f000d1a7f89 */ /* 0x000e6200000e0000 */
[----:B------:R-:W-:Y:S02]  /*15d0*/  @!P2 FMUL R27, R27, 16777216 ;  /* 0x4b8000001b1ba820 */ /* 0x000fe40000400000 */
[----:B------:R-:W-:Y:S01]  /*15e0*/  @P0 FMUL R24, R24, 0.25 ;  /* 0x3e80000018180820 */ /* 0x000fe20000400000 */
[----:B------:R-:W-:Y:S01]  /*15f0*/  FSETP.NEU.AND P0, PT, R21, RZ, PT ;  /* 0x000000ff1500720b */ /* 0x000fe20003f0d000 */
[----:B------:R2:W3:Y:S02]  /*1600*/  MUFU.RCP R25, R27 ;  /* 0x0000001b00197308 */ /* 0x0004e40000001000 */
[----:B------:R-:W-:Y:S01]  /*1610*/  @!P2 FMUL R24, R24, 16777216 ;  /* 0x4b8000001818a820 */ /* 0x000fe20000400000 */
[----:B--2---:R-:W-:Y:S03]  /*1620*/  SHFL.BFLY PT, R27, R8, 0x2, 0x1f ;  /* 0x0c401f00081b7f89 */ /* 0x004fe600000e0000 */
[----:B---3--:R-:W-:Y:S01]  /*1630*/  FMUL R29, R25, R24 ;  /* 0x00000018191d7220 */ /* 0x008fe20000400000 */
[----:B------:R-:W-:Y:S01]  /*1640*/  FSEL R24, R23, RZ, P0 ;  /* 0x000000ff17187208 */ /* 0x000fe20000000000 */
[----:B-1----:R-:W-:-:S03]  /*1650*/  FADD R25, -R13, R26 ;  /* 0x0000001a0d197221 */ /* 0x002fc60000000100 */
[----:B------:R-:W-:Y:S02]  /*1660*/  FSEL R26, R29, RZ, P1 ;  /* 0x000000ff1d1a7208 */ /* 0x000fe40000800000 */
[----:B------:R-:W-:Y:S01]  /*1670*/  SHFL.BFLY PT, R29, R22, 0x2, 0x1f ;  /* 0x0c401f00161d7f89 */ /* 0x000fe200000e0000 */
[C---:B------:R-:W-:Y:S01]  /*1680*/  FFMA R23, R25.reuse, R24, R13 ;  /* 0x0000001819177223 */ /* 0x040fe2000000000d */
[----:B------:R-:W-:Y:S01]  /*1690*/  FMUL R25, R25, R25 ;  /* 0x0000001919197220 */ /* 0x000fe20000400000 */
[----:B------:R-:W-:-:S03]  /*16a0*/  FMUL R13, R28, R28 ;  /* 0x0000001c1c0d7220 */ /* 0x000fc60000400000 */
[----:B------:R-:W-:Y:S01]  /*16b0*/  FMUL R25, R4, R25 ;  /* 0x0000001904197220 */ /* 0x000fe20000400000 */
[----:B------:R-:W-:Y:S01]  /*16c0*/  FFMA R4, R28, R26, R19 ;  /* 0x0000001a1c047223 */ /* 0x000fe20000000013 */
[----:B------:R-:W-:Y:S01]  /*16d0*/  FMUL R19, R15, R13 ;  /* 0x0000000d0f137220 */ /* 0x000fe20000400000 */
[----:B------:R-:W1:Y:S04]  /*16e0*/  SHFL.BFLY PT, R28, R7, 0x2, 0x1f ;  /* 0x0c401f00071c7f89 */ /* 0x000e6800000e0000 */
[----:B------:R-:W2:Y:S01]  /*16f0*/  SHFL.BFLY PT, R13, R20, 0x4, 0x1f ;  /* 0x0c801f00140d7f89 */ /* 0x000ea200000e0000 */
[----:B-1----:R-:W-:Y:S01]  /*1700*/  FADD R15, R7, R28 ;  /* 0x0000001c070f7221 */ /* 0x002fe20000000000 */
[----:B------:R-:W-:Y:S01]  /*1710*/  FADD R7, R8, R27 ;  /* 0x0000001b08077221 */ /* 0x000fe20000000000 */
[----:B------:R-:W-:Y:S01]  /*1720*/  FADD R27, R22, R29 ;  /* 0x0000001d161b7221 */ /* 0x000fe20000000000 */
[----:B--2---:R-:W-:Y:S01]  /*1730*/  FADD R13, R20, R13 ;  /* 0x0000000d140d7221 */ /* 0x004fe20000000000 */
[----:B------:R-:W-:-:S02]  /*1740*/  FFMA R15, R14, R5, R15 ;  /* 0x000000050e0f7223 */ /* 0x000fc4000000000f */
[C---:B------:R-:W-:Y:S01]  /*1750*/  FMUL R28, R27.reuse, 0.25 ;  /* 0x3e8000001b1c7820 */ /* 0x040fe20000400000 */
[C---:B------:R-:W-:Y:S01]  /*1760*/  FSETP.GEU.AND P1, PT, |R27|.reuse, 1.175494350822287508e-38, PT ;  /* 0x008000001b00780b */ /* 0x040fe20003f2e200 */
[----:B------:R-:W-:Y:S01]  /*1770*/  FFMA R26, R26, R19, R13 ;  /* 0x000000131a1a7223 */ /* 0x000fe2000000000d */
[----:B------:R-:W-:Y:S01]  /*1780*/  FSETP.GT.AND P0, PT, |R27|, 8.50705917302346158658e+37, PT ;  /* 0x7e8000001b00780b */ /* 0x000fe20003f04200 */
[----:B------:R-:W-:Y:S01]  /*1790*/  FFMA R7, R24, R25, R7 ;  /* 0x0000001918077223 */ /* 0x000fe20000000007 */
[----:B------:R-:W-:Y:S01]  /*17a0*/  LOP3.LUT R13, R0, 0x1f, RZ, 0xc0, !PT ;  /* 0x0000001f000d7812 */ /* 0x000fe200078ec0ff */
[----:B------:R-:W1:Y:S01]  /*17b0*/  LDC.64 R24, c[0x0][0x228] ;  /* 0x00008a00ff187b82 */ /* 0x000e620000000a00 */
[----:B------:R-:W-:Y:S02]  /*17c0*/  FSEL R28, R28, R27, P0 ;  /* 0x0000001b1c1c7208 */ /* 0x000fe40000000000 */
[----:B------:R-:W-:Y:S02]  /*17d0*/  ISETP.GE.U32.AND P2, PT, R13, 0x2, PT ;  /* 0x000000020d00780c */ /* 0x000fe40003f46070 */
[----:B------:R-:W-:-:S02]  /*17e0*/  SHF.R.U32.HI R19, RZ, 0x3, R0 ;  /* 0x00000003ff137819 */ /* 0x000fc40000011600 */
[----:B------:R-:W-:Y:S01]  /*17f0*/  LOP3.LUT R13, R16, 0x4, RZ, 0xc0, !PT ;  /* 0x00000004100d7812 */ /* 0x000fe200078ec0ff */
[----:B------:R-:W-:Y:S01]  /*1800*/  @!P1 FMUL R28, R28, 16777216 ;  /* 0x4b8000001c1c9820 */ /* 0x000fe20000400000 */
[----:B------:R-:W-:Y:S01]  /*1810*/  LOP3.LUT R19, R19, 0xc, RZ, 0xc0, !PT ;  /* 0x0000000c13137812 */ /* 0x000fe200078ec0ff */
[----:B------:R-:W-:Y:S01]  /*1820*/  @P0 FMUL R29, R29, 0.25 ;  /* 0x3e8000001d1d0820 */ /* 0x000fe20000400000 */
[----:B------:R-:W-:Y:S02]  /*1830*/  SHF.L.U32 R20, R13, 0x4, RZ ;  /* 0x000000040d147819 */ /* 0x000fe400000006ff */
[----:B------:R-:W-:Y:S01]  /*1840*/  FSETP.NEU.AND P0, PT, R27, RZ, PT ;  /* 0x000000ff1b00720b */ /* 0x000fe20003f0d000 */
[----:B------:R-:W2:Y:S01]  /*1850*/  MUFU.RCP R28, R28 ;  /* 0x0000001c001c7308 */ /* 0x000ea20000001000 */
[----:B------:R-:W-:Y:S01]  /*1860*/  LOP3.LUT R8, R20, R19, RZ, 0xfc, !PT ;  /* 0x0000001314087212 */ /* 0x000fe200078efcff */
[----:B------:R-:W-:-:S04]  /*1870*/  @!P1 FMUL R29, R29, 16777216 ;  /* 0x4b8000001d1d9820 */ /* 0x000fc80000400000 */
[----:B------:R2:W-:Y:S04]  /*1880*/  @!P2 STS [R8+UR4+0x110], R6 ;  /* 0x000110060800a988 */ /* 0x0005e80008000804 */
[----:B------:R-:W-:Y:S04]  /*1890*/  @!P2 STS [R8+UR4+0x100], R11 ;  /* 0x0001000b0800a988 */ /* 0x000fe80008000804 */
[----:B------:R-:W-:Y:S01]  /*18a0*/  SHFL.BFLY PT, R11, R26, 0x2, 0x1f ;  /* 0x0c401f001a0b7f89 */ /* 0x000fe200000e0000 */
[----:B--2---:R-:W-:-:S03]  /*18b0*/  FMUL R6, R28, R29 ;  /* 0x0000001d1c067220 */ /* 0x004fc60000400000 */
[----:B------:R-:W2:Y:S04]  /*18c0*/  SHFL.BFLY PT, R29, R4, 0x2, 0x1f ;  /* 0x0c401f00041d7f89 */ /* 0x000ea800000e0000 */
[----:B------:R3:W-:Y:S04]  /*18d0*/  @!P2 STS [R8+UR4+0x120], R21 ;  /* 0x000120150800a988 */ /* 0x0007e80008000804 */
[----:B------:R-:W-:Y:S04]  /*18e0*/  @!P2 STS [R8+UR4], R12 ;  /* 0x0000000c0800a988 */ /* 0x000fe80008000804 */
[----:B------:R-:W-:Y:S01]  /*18f0*/  @!P2 STS [R8+UR4+0x130], R27 ;  /* 0x0001301b0800a988 */ /* 0x000fe20008000804 */
[----:B---3--:R-:W-:-:S03]  /*1900*/  FSEL R21, R6, RZ, P0 ;  /* 0x000000ff06157208 */ /* 0x008fc60000000000 */
[----:B------:R-:W-:Y:S01]  /*1910*/  @!P2 STS [R8+UR4+0x10], R9 ;  /* 0x000010090800a988 */ /* 0x000fe20008000804 */
[----:B------:R-:W-:-:S03]  /*1920*/  ISETP.GE.AND P0, PT, R0, 0x20, PT ;  /* 0x000000200000780c */ /* 0x000fc60003f06270 */
[----:B------:R3:W-:Y:S01]  /*1930*/  @!P2 STS [R8+UR4+0x20], R23 ;  /* 0x000020170800a988 */ /* 0x0007e20008000804 */
[----:B--2---:R-:W-:-:S03]  /*1940*/  FADD R6, -R4, R29 ;  /* 0x0000001d04067221 */ /* 0x004fc60000000100 */
[----:B------:R-:W-:Y:S01]  /*1950*/  @!P2 STS [R8+UR4+0x80], R10 ;  /* 0x0000800a0800a988 */ /* 0x000fe20008000804 */
[C---:B------:R-:W-:Y:S01]  /*1960*/  FFMA R29, R6.reuse, R21, R4 ;  /* 0x00000015061d7223 */ /* 0x040fe20000000004 */
[----:B------:R-:W-:Y:S01]  /*1970*/  FMUL R6, R6, R6 ;  /* 0x0000000606067220 */ /* 0x000fe20000400000 */
[----:B------:R-:W-:Y:S01]  /*1980*/  FADD R4, R26, R11 ;  /* 0x0000000b1a047221 */ /* 0x000fe20000000000 */
[----:B------:R-:W-:Y:S02]  /*1990*/  @!P2 STS [R8+UR4+0x90], R15 ;  /* 0x0000900f0800a988 */ /* 0x000fe40008000804 */
[----:B------:R-:W-:Y:S02]  /*19a0*/  FMUL R6, R22, R6 ;  /* 0x0000000616067220 */ /* 0x000fe40000400000 */
[----:B------:R-:W-:Y:S01]  /*19b0*/  @!P2 STS [R8+UR4+0x30], R29 ;  /* 0x0000301d0800a988 */ /* 0x000fe20008000804 */
[----:B---3--:R-:W2:Y:S01]  /*19c0*/  LDC.64 R22, c[0x0][0x230] ;  /* 0x00008c00ff167b82 */ /* 0x008ea20000000a00 */
[----:B------:R-:W-:-:S02]  /*19d0*/  FFMA R21, R21, R6, R4 ;  /* 0x0000000615157223 */ /* 0x000fc40000000004 */
[----:B------:R-:W-:Y:S04]  /*19e0*/  @!P2 STS [R8+UR4+0xa0], R7 ;  /* 0x0000a0070800a988 */ /* 0x000fe80008000804 */
[----:B------:R-:W-:Y:S01]  /*19f0*/  @!P2 STS [R8+UR4+0xb0], R21 ;  /* 0x0000b0150800a988 */ /* 0x000fe20008000804 */
[----:B------:R-:W-:Y:S06]  /*1a00*/  BAR.SYNC.DEFER_BLOCKING 0x0 ;  /* 0x0000000000007b1d */ /* 0x000fec0000010000 */
[----:B------:R-:W3:Y:S04]  /*1a10*/  @!P0 LDS R2, [R16+UR4+0x100] ;  /* 0x0001000410028984 */ /* 0x000ee80008000800 */
[----:B------:R-:W4:Y:S04]  /*1a20*/  @!P0 LDS R18, [R16+UR4] ;  /* 0x0000000410128984 */ /* 0x000f280008000800 */
[----:B------:R-:W5:Y:S04]  /*1a30*/  @!P0 LDS R17, [R16+UR4+0x80] ;  /* 0x0000800410118984 */ /* 0x000f680008000800 */
[----:B---3--:R-:W3:Y:S04]  /*1a40*/  SHFL.BFLY PT, R9, R2, 0x2, 0x1f ;  /* 0x0c401f0002097f89 */ /* 0x008ee800000e0000 */
[----:B----4-:R-:W4:Y:S04]  /*1a50*/  SHFL.BFLY PT, R7, R18, 0x2, 0x1f ;  /* 0x0c401f0012077f89 */ /* 0x010f2800000e0000 */
[----:B-----5:R-:W5:Y:S01]  /*1a60*/  SHFL.BFLY PT, R6, R17, 0x2, 0x1f ;  /* 0x0c401f0011067f89 */ /* 0x020f6200000e0000 */
[----:B---3--:R-:W-:-:S04]  /*1a70*/  FADD R4, R2, R9 ;  /* 0x0000000902047221 */ /* 0x008fc80000000000 */
[C---:B------:R-:W-:Y:S01]  /*1a80*/  FMUL R5, R4.reuse, 0.25 ;  /* 0x3e80000004057820 */ /* 0x040fe20000400000 */
[----:B------:R-:W-:Y:S01]  /*1a90*/  FSETP.GEU.AND P1, PT, |R4|, 1.175494350822287508e-38, PT ;  /* 0x008000000400780b */ /* 0x000fe20003f2e200 */
[----:B----4-:R-:W-:Y:S01]  /*1aa0*/  FADD R7, -R18, R7 ;  /* 0x0000000712077221 */ /* 0x010fe20000000100 */
[----:B------:R-:W-:Y:S01]  /*1ab0*/  FSETP.GT.AND P0, PT, |R4|, 8.50705917302346158658e+37, PT ;  /* 0x7e8000000400780b */ /* 0x000fe20003f04200 */
[----:B-----5:R-:W-:-:S03]  /*1ac0*/  FADD R6, R17, R6 ;  /* 0x0000000611067221 */ /* 0x020fc60000000000 */
[----:B------:R-:W-:Y:S02]  /*1ad0*/  FSEL R10, R5, R4, P0 ;  /* 0x00000004050a7208 */ /* 0x000fe40000000000 */
[----:B------:R-:W3:Y:S05]  /*1ae0*/  SHFL.BFLY PT, R5, R4, 0x1, 0x1f ;  /* 0x0c201f0004057f89 */ /* 0x000eea00000e0000 */
[----:B------:R-:W-:Y:S02]  /*1af0*/  @!P1 FMUL R10, R10, 16777216 ;  /* 0x4b8000000a0a9820 */ /* 0x000fe40000400000 */
[----:B------:R-:W-:Y:S01]  /*1b00*/  @P0 FMUL R9, R9, 0.25 ;  /* 0x3e80000009090820 */ /* 0x000fe20000400000 */
[----:B------:R-:W-:-:S03]  /*1b10*/  FSETP.NEU.AND P0, PT, R4, RZ, PT ;  /* 0x000000ff0400720b */ /* 0x000fc60003f0d000 */
[----:B------:R-:W4:Y:S01]  /*1b20*/  MUFU.RCP R10, R10 ;  /* 0x0000000a000a7308 */ /* 0x000f220000001000 */
[----:B------:R-:W-:Y:S01]  /*1b30*/  @!P1 FMUL R9, R9, 16777216 ;  /* 0x4b80000009099820 */ /* 0x000fe20000400000 */
[----:B---3--:R-:W-:-:S03]  /*1b40*/  FADD R11, R4, R5 ;  /* 0x00000005040b7221 */ /* 0x008fc60000000000 */
[----:B----4-:R-:W-:Y:S01]  /*1b50*/  FMUL R9, R10, R9 ;  /* 0x000000090a097220 */ /* 0x010fe20000400000 */
[C---:B------:R-:W-:Y:S01]  /*1b60*/  FMUL R8, R11.reuse, 0.25 ;  /* 0x3e8000000b087820 */ /* 0x040fe20000400000 */
[----:B------:R-:W-:-:S03]  /*1b70*/  FSETP.GEU.AND P1, PT, |R11|, 1.175494350822287508e-38, PT ;  /* 0x008000000b00780b */ /* 0x000fc60003f2e200 */
[----:B------:R-:W-:Y:S02]  /*1b80*/  FSEL R9, R9, RZ, P0 ;  /* 0x000000ff09097208 */ /* 0x000fe40000000000 */
[----:B------:R-:W-:-:S03]  /*1b90*/  FSETP.GT.AND P0, PT, |R11|, 8.50705917302346158658e+37, PT ;  /* 0x7e8000000b00780b */ /* 0x000fc60003f04200 */
[C---:B------:R-:W-:Y:S01]  /*1ba0*/  FFMA R18, R7.reuse, R9, R18 ;  /* 0x0000000907127223 */ /* 0x040fe20000000012 */
[----:B------:R-:W-:Y:S01]  /*1bb0*/  FMUL R7, R7, R7 ;  /* 0x0000000707077220 */ /* 0x000fe20000400000 */
[----:B------:R-:W-:-:S03]  /*1bc0*/  FSEL R8, R8, R11, P0 ;  /* 0x0000000b08087208 */ /* 0x000fc60000000000 */
[----:B------:R-:W-:Y:S01]  /*1bd0*/  FMUL R7, R2, R7 ;  /* 0x0000000702077220 */ /* 0x000fe20000400000 */
[----:B------:R-:W3:Y:S01]  /*1be0*/  SHFL.BFLY PT, R15, R18, 0x1, 0x1f ;  /* 0x0c201f00120f7f89 */ /* 0x000ee200000e0000 */
[----:B------:R-:W-:Y:S01]  /*1bf0*/  @!P1 FMUL R8, R8, 16777216 ;  /* 0x4b80000008089820 */ /* 0x000fe20000400000 */
[----:B------:R-:W-:Y:S01]  /*1c00*/  IADD3 R2, R20, UR4, RZ ;  /* 0x0000000414027c10 */ /* 0x000fe2000fffe0ff */
[----:B------:R-:W-:Y:S01]  /*1c10*/  FFMA R6, R9, R7, R6 ;  /* 0x0000000709067223 */ /* 0x000fe20000000006 */
[----:B------:R-:W-:Y:S01]  /*1c20*/  @P0 FMUL R5, R5, 0.25 ;  /* 0x3e80000005050820 */ /* 0x000fe20000400000 */
[C---:B------:R-:W-:Y:S02]  /*1c30*/  LOP3.LUT P0, RZ, R0.reuse, 0x3, RZ, 0xc0, !PT ;  /* 0x0000000300ff7812 */ /* 0x040fe4000780c0ff */
[----:B------:R-:W4:Y:S01]  /*1c40*/  MUFU.RCP R8, R8 ;  /* 0x0000000800087308 */ /* 0x000f220000001000 */
[----:B------:R-:W5:Y:S01]  /*1c50*/  SHFL.BFLY PT, R7, R6, 0x1, 0x1f ;  /* 0x0c201f0006077f89 */ /* 0x000f6200000e0000 */
[----:B------:R-:W-:Y:S01]  /*1c60*/  @!P1 FMUL R5, R5, 16777216 ;  /* 0x4b80000005059820 */ /* 0x000fe20000400000 */
[----:B------:R-:W-:Y:S01]  /*1c70*/  FSETP.NEU.AND P1, PT, R11, RZ, PT ;  /* 0x000000ff0b00720b */ /* 0x000fe20003f2d000 */
[----:B------:R-:W-:Y:S01]  /*1c80*/  IMAD R2, R13, -0xc, R2 ;  /* 0xfffffff40d027824 */ /* 0x000fe200078e0202 */
[----:B------:R-:W-:Y:S01]  /*1c90*/  ISETP.LT.AND P0, PT, R0, 0x20, !P0 ;  /* 0x000000200000780c */ /* 0x000fe20004701270 */
[----:B----4-:R-:W-:Y:S01]  /*1ca0*/  FMUL R5, R8, R5 ;  /* 0x0000000508057220 */ /* 0x010fe20000400000 */
[----:B---3--:R-:W-:-:S11]  /*1cb0*/  FADD R15, -R18, R15 ;  /* 0x0000000f120f7221 */ /* 0x008fd60000000100 */
[----:B------:R-:W-:Y:S01]  /*1cc0*/  @P0 STS [R16+UR4+0x100], R11 ;  /* 0x0001000b10000988 */ /* 0x000fe20008000804 */
[----:B------:R-:W-:Y:S01]  /*1cd0*/  FSEL R5, R5, RZ, P1 ;  /* 0x000000ff05057208 */ /* 0x000fe20000800000 */
[----:B------:R-:W-:Y:S01]  /*1ce0*/  FMUL R9, R15, R15 ;  /* 0x0000000f0f097220 */ /* 0x000fe20000400000 */
[----:B-----5:R-:W-:-:S03]  /*1cf0*/  FADD R6, R6, R7 ;  /* 0x0000000706067221 */ /* 0x020fc60000000000 */
[----:B------:R-:W-:Y:S01]  /*1d00*/  FMUL R9, R4, R9 ;  /* 0x0000000904097220 */ /* 0x000fe20000400000 */
[----:B------:R-:W-:Y:S01]  /*1d10*/  FFMA R15, R15, R5, R18 ;  /* 0x000000050f0f7223 */ /* 0x000fe20000000012 */
[----:B------:R-:W-:Y:S02]  /*1d20*/  SHF.R.U32.HI R18, RZ, 0x3, R0 ;  /* 0x00000003ff127819 */ /* 0x000fe40000011600 */
[----:B------:R-:W-:Y:S02]  /*1d30*/  FFMA R17, R5, R9, R6 ;  /* 0x0000000905117223 */ /* 0x000fe40000000006 */
[----:B------:R-:W-:Y:S01]  /*1d40*/  @P0 STS [R16+UR4], R15 ;  /* 0x0000000f10000988 */ /* 0x000fe20008000804 */
[----:B------:R-:W-:-:S03]  /*1d50*/  SGXT.U32 R18, R18, 0x2 ;  /* 0x000000021212781a */ /* 0x000fc60000000000 */
[----:B------:R3:W-:Y:S01]  /*1d60*/  @P0 STS [R16+UR4+0x80], R17 ;  /* 0x0000801110000988 */ /* 0x0007e20008000804 */
[----:B------:R-:W-:Y:S01]  /*1d70*/  BAR.SYNC.DEFER_BLOCKING 0x0 ;  /* 0x0000000000007b1d */ /* 0x000fe20000010000 */
[----:B------:R-:W-:Y:S02]  /*1d80*/  LOP3.LUT P0, RZ, R19, R18, RZ, 0xfc, !PT ;  /* 0x0000001213ff7212 */ /* 0x000fe4000780fcff */
[----:B---3--:R-:W-:-:S04]  /*1d90*/  LOP3.LUT R16, R0, 0x7, RZ, 0xc0, !PT ;  /* 0x0000000700107812 */ /* 0x008fc800078ec0ff */
[----:B------:R-:W-:Y:S01]  /*1da0*/  LEA R16, R16, UR4, 0x2 ;  /* 0x0000000410107c11 */ /* 0x000fe2000f8e10ff */
[----:B------:R-:W-:Y:S04]  /*1db0*/  LDS R4, [R20+UR4] ;  /* 0x0000000414047984 */ /* 0x000fe80008000800 */
[----:B------:R-:W-:Y:S04]  /*1dc0*/  LDS R5, [R20+UR4+0x10] ;  /* 0x0000100414057984 */ /* 0x000fe80008000800 */
[----:B------:R-:W-:Y:S04]  /*1dd0*/  LDS R6, [R20+UR4+0x20] ;  /* 0x0000200414067984 */ /* 0x000fe80008000800 */
[----:B------:R-:W3:Y:S04]  /*1de0*/  LDS R7, [R20+UR4+0x30] ;  /* 0x0000300414077984 */ /* 0x000ee80008000800 */
[----:B------:R-:W-:Y:S04]  /*1df0*/  LDS R8, [R20+UR4+0x80] ;  /* 0x0000800414087984 */ /* 0x000fe80008000800 */
[----:B------:R-:W-:Y:S04]  /*1e00*/  LDS R9, [R20+UR4+0x90] ;  /* 0x0000900414097984 */ /* 0x000fe80008000800 */
[----:B------:R-:W-:Y:S04]  /*1e10*/  LDS R10, [R20+UR4+0xa0] ;  /* 0x0000a004140a7984 */ /* 0x000fe80008000800 */
[----:B------:R-:W4:Y:S04]  /*1e20*/  LDS R11, [R20+UR4+0xb0] ;  /* 0x0000b004140b7984 */ /* 0x000f280008000800 */
[----:B------:R-:W-:Y:S04]  /*1e30*/  LDS R12, [R20+UR4+0x100] ;  /* 0x00010004140c7984 */ /* 0x000fe80008000800 */
[----:B------:R-:W-:Y:S04]  /*1e40*/  LDS R13, [R20+UR4+0x110] ;  /* 0x00011004140d7984 */ /* 0x000fe80008000800 */
[----:B------:R-:W-:Y:S04]  /*1e50*/  LDS R14, [R20+UR4+0x120] ;  /* 0x00012004140e7984 */ /* 0x000fe80008000800 */
[----:B------:R-:W5:Y:S01]  /*1e60*/  LDS R15, [R20+UR4+0x130] ;  /* 0x00013004140f7984 */ /* 0x000f620008000800 */
[----:B------:R-:W-:Y:S06]  /*1e70*/  BAR.SYNC.DEFER_BLOCKING 0x0 ;  /* 0x0000000000007b1d */ /* 0x000fec0000010000 */
[----:B---3--:R3:W-:Y:S02]  /*1e80*/  STS.128 [R2], R4 ;  /* 0x0000000402007388 */ /* 0x0087e40000000c00 */
[----:B------:R-:W-:Y:S01]  /*1e90*/  BAR.SYNC.DEFER_BLOCKING 0x0 ;  /* 0x0000000000007b1d */ /* 0x000fe20000010000 */
[----:B---3--:R-:W-:-:S04]  /*1ea0*/  LOP3.LUT R7, R3, 0x7, R0, 0xf8, !PT ;  /* 0x0000000703077812 */ /* 0x008fc800078ef800 */
[C---:B------:R-:W-:Y:S01]  /*1eb0*/  ISETP.LT.AND P0, PT, R7.reuse, 0x60, !P0 ;  /* 0x000000600700780c */ /* 0x040fe20004701270 */
[----:B-1----:R-:W-:-:S04]  /*1ec0*/  IMAD.WIDE R4, R7, 0x4, R24 ;  /* 0x0000000407047825 */ /* 0x002fc800078e0218 */
[----:B--2---:R-:W-:Y:S01]  /*1ed0*/  IMAD.WIDE R22, R7, 0x4, R22 ;  /* 0x0000000407167825 */ /* 0x004fe200078e0216 */
[----:B------:R-:W1:Y:S01]  /*1ee0*/  LDS R17, [R16] ;  /* 0x0000000010117984 */ /* 0x000e620000000800 */
[----:B------:R-:W-:Y:S06]  /*1ef0*/  BAR.SYNC.DEFER_BLOCKING 0x0 ;  /* 0x0000000000007b1d */ /* 0x000fec0000010000 */
[----:B----4-:R-:W-:Y:S02]  /*1f00*/  STS.128 [R2], R8 ;  /* 0x0000000802007388 */ /* 0x010fe40000000c00 */
[----:B------:R-:W-:Y:S06]  /*1f10*/  BAR.SYNC.DEFER_BLOCKING 0x0 ;  /* 0x0000000000007b1d */ /* 0x000fec0000010000 */
[----:B------:R-:W2:Y:S02]  /*1f20*/  LDS R21, [R16] ;  /* 0x0000000010157984 */ /* 0x000ea40000000800 */
[----:B------:R-:W-:Y:S06]  /*1f30*/  BAR.SYNC.DEFER_BLOCKING 0x0 ;  /* 0x0000000000007b1d */ /* 0x000fec0000010000 */
[----:B-----5:R3:W-:Y:S02]  /*1f40*/  STS.128 [R2], R12 ;  /* 0x0000000c02007388 */ /* 0x0207e40000000c00 */
[----:B------:R-:W-:Y:S06]  /*1f50*/  BAR.SYNC.DEFER_BLOCKING 0x0 ;  /* 0x0000000000007b1d */ /* 0x000fec0000010000 */
[----:B-1----:R3:W-:Y:S04]  /*1f60*/  @P0 STG.E desc[UR6][R4.64], R17 ;  /* 0x0000001104000986 */ /* 0x0027e8000c101906 */
[----:B--2---:R3:W-:Y:S01]  /*1f70*/  @P0 STG.E desc[UR6][R22.64], R21 ;  /* 0x0000001516000986 */ /* 0x0047e2000c101906 */
[----:B------:R-:W-:Y:S05]  /*1f80*/  @!P0 EXIT ;  /* 0x000000000000894d */ /* 0x000fea0003800000 */
[----:B---3--:R-:W0:Y:S01]  /*1f90*/  LDS R5, [R16] ;  /* 0x0000000010057984 */ /* 0x008e220000000800 */
[----:B------:R-:W1:Y:S02]  /*1fa0*/  LDC.64 R2, c[0x0][0x238] ;  /* 0x00008e00ff027b82 */ /* 0x000e640000000a00 */
[----:B-1----:R-:W-:-:S05]  /*1fb0*/  IMAD.WIDE R2, R7, 0x4, R2 ;  /* 0x0000000407027825 */ /* 0x002fca00078e0202 */
[----:B0-----:R-:W-:Y:S01]  /*1fc0*/  STG.E desc[UR6][R2.64], R5 ;  /* 0x0000000502007986 */ /* 0x001fe2000c101906 */
[----:B------:R-:W-:Y:S05]  /*1fd0*/  EXIT ;  /* 0x000000000000794d */ /* 0x000fea0003800000 */
.L_x_0:
[----:B------:R-:W-:-:S00]  /*1fe0*/  BRA `(.L_x_0) ;  /* 0xfffffffc00fc7947 */ /* 0x000fc0000383ffff */
[----:B------:R-:W-:-:S00]  /*1ff0*/  NOP ;  /* 0x0000000000007918 */ /* 0x000fc00000000000 */
        /* <DEDUP_REMOVED lines=8> */
.L_x_1:


//--------------------- .nv.shared.triton_per_fused_native_group_norm_16 --------------------------
	.section	.nv.shared.triton_per_fused_native_group_norm_16,"aw",@nobits
	.sectionflags	@""
	.align	16
	.zero		1024


//--------------------- .nv.constant0.triton_per_fused_native_group_norm_16 --------------------------
	.section	.nv.constant0.triton_per_fused_native_group_norm_16,"a",@progbits
	.sectionflags	@""
	.align	4
.nv.constant0.triton_per_fused_native_group_norm_16:
	.zero		584
